	.target	sm_100a

	.elftype	@"ET_EXEC"


//--------------------- .note.nv.tkinfo           --------------------------
	.section	.note.nv.tkinfo,"",@"SHT_NOTE"
	.sectionflags	@"SHF_NOTE_NV_TKINFO"
	.tkinfo
        /*0018*/ 	.word	0x00000002
        /*0030*/ 	.string	""
        /*0030*/ 	.string	"ptxas"
        /*0030*/ 	.string	"Cuda compilation tools, release 13.0, V13.0.88"
        /*0030*/ 	.string	"Build cuda_13.0.r13.0/compiler.36424714_0"
        /*0030*/ 	.string	"-arch sm_100a -m 64 "



//--------------------- .note.nv.cuinfo           --------------------------
	.section	.note.nv.cuinfo,"",@"SHT_NOTE"
	.sectionflags	@"SHF_NOTE_NV_CUINFO"
        /*0018*/ 	.short	0x0002
        /*001a*/ 	.short	0x0064
        /*001c*/ 	.short	0x0082
	.zero		2


//--------------------- .nv.info                  --------------------------
	.section	.nv.info,"",@"SHT_CUDA_INFO"
	.align	4


	//----- nvinfo : EIATTR_REGCOUNT
	.align		4
        /*0000*/ 	.byte	0x04, 0x2f
        /*0002*/ 	.short	(.L_19 - .L_18)
	.align		4
.L_18:
        /*0004*/ 	.word	index@(_ZN7cutlass13device_kernelINS_4gemm6kernel13GemmUniversalIN4cute5tupleIJiiiiEEENS1_10collective13CollectiveMmaINS1_35MainloopSm100TmaUmmaWarpSpecializedILi17ELi2ELi4ENS5_IJNS4_1CILi1EEESB_SB_EEEEENS5_IJNSA_ILi64EEENSA_ILi128EEENSA_ILi32EEEEEENS_10bfloat16_tENS5_IJlSB_lEEESI_SJ_NS4_8TiledMMAINS4_8MMA_AtomIJNS4_20SM100_MMA_F16BF16_SSISI_SI_fLi64ELi128ELNS4_4UMMA5MajorE0ELSO_0ELNSN_7ScaleInE0ELSP_0EEEEEENS4_6LayoutISC_NS5_IJNSA_ILi0EEEST_ST_EEEEENS5_IJNS4_10UnderscoreESW_SW_EEEEENS4_13SM90_TMA_LOADENS4_14ComposedLayoutINS4_7SwizzleILi2ELi4ELi3EEENS4_18smem_ptr_flag_bitsILi16EEENSS_INS5_IJNSA_ILi8EEESG_EEENS5_IJSG_SB_EEEEEEEvNS4_8identityESZ_S19_vS1A_EENS_8epilogue10collective18CollectiveEpilogueINS1C_23Sm100TmaWarpSpecializedILi4ELi2ELi16ELb1ELb0EEEJSH_NS5_IJNSS_ISE_SB_EENSS_ISG_SB_EEEEESI_SJ_SI_SJ_NS1C_6fusion15FusionCallbacksIS1G_NS1K_17LinearCombinationISI_fSI_fLNS_15FloatRoundStyleE2EEESH_S1J_JEEENS4_5SM1004TMEM4LOAD26SM100_TMEM_LOAD_16dp256b4xESZ_S19_NS4_17SM75_U32x4_LDSM_NENS4_14SM90_TMA_STOREES19_NS4_17SM90_U32x4_STSM_NENS4_39AutoVectorizingCopyWithAssumedAlignmentILi128EEEEEEvvEEEEvNT_6ParamsE)
        /*0008*/ 	.word	0x0000005b


	//----- nvinfo : EIATTR_FRAME_SIZE
	.align		4
.L_19:
        /*000c*/ 	.byte	0x04, 0x11
        /*000e*/ 	.short	(.L_21 - .L_20)
	.align		4
.L_20:
        /*0010*/ 	.word	index@($__internal_2_$__cuda_sm10x_tcgen05_guardrail_trap_unallocated_columns_being_dealloced)
        /*0014*/ 	.word	0x00000000


	//----- nvinfo : EIATTR_FRAME_SIZE
	.align		4
.L_21:
        /*0018*/ 	.byte	0x04, 0x11
        /*001a*/ 	.short	(.L_23 - .L_22)
	.align		4
.L_22:
        /*001c*/ 	.word	index@($__internal_1_$__cuda_sm10x_tcgen05_guardrail_trap_phase_invalid_during_alloc)
        /*0020*/ 	.word	0x00000000


	//----- nvinfo : EIATTR_FRAME_SIZE
	.align		4
.L_23:
        /*0024*/ 	.byte	0x04, 0x11
        /*0026*/ 	.short	(.L_25 - .L_24)
	.align		4
.L_24:
        /*0028*/ 	.word	index@($__internal_0_$__cuda_sm10x_tcgen05_guardrail_trap_col_being_dealloced_not_returned_by_alloc)
        /*002c*/ 	.word	0x00000000


	//----- nvinfo : EIATTR_FRAME_SIZE
	.align		4
.L_25:
        /*0030*/ 	.byte	0x04, 0x11
        /*0032*/ 	.short	(.L_27 - .L_26)
	.align		4
.L_26:
        /*0034*/ 	.word	index@(_ZN7cutlass13device_kernelINS_4gemm6kernel13GemmUniversalIN4cute5tupleIJiiiiEEENS1_10collective13CollectiveMmaINS1_35MainloopSm100TmaUmmaWarpSpecializedILi17ELi2ELi4ENS5_IJNS4_1CILi1EEESB_SB_EEEEENS5_IJNSA_ILi64EEENSA_ILi128EEENSA_ILi32EEEEEENS_10bfloat16_tENS5_IJlSB_lEEESI_SJ_NS4_8TiledMMAINS4_8MMA_AtomIJNS4_20SM100_MMA_F16BF16_SSISI_SI_fLi64ELi128ELNS4_4UMMA5MajorE0ELSO_0ELNSN_7ScaleInE0ELSP_0EEEEEENS4_6LayoutISC_NS5_IJNSA_ILi0EEEST_ST_EEEEENS5_IJNS4_10UnderscoreESW_SW_EEEEENS4_13SM90_TMA_LOADENS4_14ComposedLayoutINS4_7SwizzleILi2ELi4ELi3EEENS4_18smem_ptr_flag_bitsILi16EEENSS_INS5_IJNSA_ILi8EEESG_EEENS5_IJSG_SB_EEEEEEEvNS4_8identityESZ_S19_vS1A_EENS_8epilogue10collective18CollectiveEpilogueINS1C_23Sm100TmaWarpSpecializedILi4ELi2ELi16ELb1ELb0EEEJSH_NS5_IJNSS_ISE_SB_EENSS_ISG_SB_EEEEESI_SJ_SI_SJ_NS1C_6fusion15FusionCallbacksIS1G_NS1K_17LinearCombinationISI_fSI_fLNS_15FloatRoundStyleE2EEESH_S1J_JEEENS4_5SM1004TMEM4LOAD26SM100_TMEM_LOAD_16dp256b4xESZ_S19_NS4_17SM75_U32x4_LDSM_NENS4_14SM90_TMA_STOREES19_NS4_17SM90_U32x4_STSM_NENS4_39AutoVectorizingCopyWithAssumedAlignmentILi128EEEEEEvvEEEEvNT_6ParamsE)
        /*0038*/ 	.word	0x00000000


	//----- nvinfo : EIATTR_MIN_STACK_SIZE
	.align		4
.L_27:
        /*003c*/ 	.byte	0x04, 0x12
        /*003e*/ 	.short	(.L_29 - .L_28)
	.align		4
.L_28:
        /*0040*/ 	.word	index@(_ZN7cutlass13device_kernelINS_4gemm6kernel13GemmUniversalIN4cute5tupleIJiiiiEEENS1_10collective13CollectiveMmaINS1_35MainloopSm100TmaUmmaWarpSpecializedILi17ELi2ELi4ENS5_IJNS4_1CILi1EEESB_SB_EEEEENS5_IJNSA_ILi64EEENSA_ILi128EEENSA_ILi32EEEEEENS_10bfloat16_tENS5_IJlSB_lEEESI_SJ_NS4_8TiledMMAINS4_8MMA_AtomIJNS4_20SM100_MMA_F16BF16_SSISI_SI_fLi64ELi128ELNS4_4UMMA5MajorE0ELSO_0ELNSN_7ScaleInE0ELSP_0EEEEEENS4_6LayoutISC_NS5_IJNSA_ILi0EEEST_ST_EEEEENS5_IJNS4_10UnderscoreESW_SW_EEEEENS4_13SM90_TMA_LOADENS4_14ComposedLayoutINS4_7SwizzleILi2ELi4ELi3EEENS4_18smem_ptr_flag_bitsILi16EEENSS_INS5_IJNSA_ILi8EEESG_EEENS5_IJSG_SB_EEEEEEEvNS4_8identityESZ_S19_vS1A_EENS_8epilogue10collective18CollectiveEpilogueINS1C_23Sm100TmaWarpSpecializedILi4ELi2ELi16ELb1ELb0EEEJSH_NS5_IJNSS_ISE_SB_EENSS_ISG_SB_EEEEESI_SJ_SI_SJ_NS1C_6fusion15FusionCallbacksIS1G_NS1K_17LinearCombinationISI_fSI_fLNS_15FloatRoundStyleE2EEESH_S1J_JEEENS4_5SM1004TMEM4LOAD26SM100_TMEM_LOAD_16dp256b4xESZ_S19_NS4_17SM75_U32x4_LDSM_NENS4_14SM90_TMA_STOREES19_NS4_17SM90_U32x4_STSM_NENS4_39AutoVectorizingCopyWithAssumedAlignmentILi128EEEEEEvvEEEEvNT_6ParamsE)
        /*0044*/ 	.word	0x00000000
.L_29:


//--------------------- .nv.compat                --------------------------
	.section	.nv.compat,"",@"SHT_CUDA_COMPAT_INFO"
	.align	4
        /*0000*/ 	.byte	0x02, 0x09, 0x01, 0x00, 0x02, 0x02, 0x02, 0x00, 0x02, 0x05, 0x05, 0x00, 0x03, 0x07, 0x01, 0x01
        /*0010*/ 	.byte	0x02, 0x03, 0x01, 0x00, 0x02, 0x06, 0x01, 0x00, 0x04, 0x0b, 0x08, 0x00, 0x09, 0x00, 0x00, 0x00
        /*0020*/ 	.byte	0x00, 0x00, 0x00, 0x00


//--------------------- .nv.info._ZN7cutlass13device_kernelINS_4gemm6kernel13GemmUniversalIN4cute5tupleIJiiiiEEENS1_10collective13CollectiveMmaINS1_35MainloopSm100TmaUmmaWarpSpecializedILi17ELi2ELi4ENS5_IJNS4_1CILi1EEESB_SB_EEEEENS5_IJNSA_ILi64EEENSA_ILi128EEENSA_ILi32EEEEEENS_10bfloat16_tENS5_IJlSB_lEEESI_SJ_NS4_8TiledMMAINS4_8MMA_AtomIJNS4_20SM100_MMA_F16BF16_SSISI_SI_fLi64ELi128ELNS4_4UMMA5MajorE0ELSO_0ELNSN_7ScaleInE0ELSP_0EEEEEENS4_6LayoutISC_NS5_IJNSA_ILi0EEEST_ST_EEEEENS5_IJNS4_10UnderscoreESW_SW_EEEEENS4_13SM90_TMA_LOADENS4_14ComposedLayoutINS4_7SwizzleILi2ELi4ELi3EEENS4_18smem_ptr_flag_bitsILi16EEENSS_INS5_IJNSA_ILi8EEESG_EEENS5_IJSG_SB_EEEEEEEvNS4_8identityESZ_S19_vS1A_EENS_8epilogue10collective18CollectiveEpilogueINS1C_23Sm100TmaWarpSpecializedILi4ELi2ELi16ELb1ELb0EEEJSH_NS5_IJNSS_ISE_SB_EENSS_ISG_SB_EEEEESI_SJ_SI_SJ_NS1C_6fusion15FusionCallbacksIS1G_NS1K_17LinearCombinationISI_fSI_fLNS_15FloatRoundStyleE2EEESH_S1J_JEEENS4_5SM1004TMEM4LOAD26SM100_TMEM_LOAD_16dp256b4xESZ_S19_NS4_17SM75_U32x4_LDSM_NENS4_14SM90_TMA_STOREES19_NS4_17SM90_U32x4_STSM_NENS4_39AutoVectorizingCopyWithAssumedAlignmentILi128EEEEEEvvEEEEvNT_6ParamsE --------------------------
	.section	.nv.info._ZN7cutlass13device_kernelINS_4gemm6kernel13GemmUniversalIN4cute5tupleIJiiiiEEENS1_10collective13CollectiveMmaINS1_35MainloopSm100TmaUmmaWarpSpecializedILi17ELi2ELi4ENS5_IJNS4_1CILi1EEESB_SB_EEEEENS5_IJNSA_ILi64EEENSA_ILi128EEENSA_ILi32EEEEEENS_10bfloat16_tENS5_IJlSB_lEEESI_SJ_NS4_8TiledMMAINS4_8MMA_AtomIJNS4_20SM100_MMA_F16BF16_SSISI_SI_fLi64ELi128ELNS4_4UMMA5MajorE0ELSO_0ELNSN_7ScaleInE0ELSP_0EEEEEENS4_6LayoutISC_NS5_IJNSA_ILi0EEEST_ST_EEEEENS5_IJNS4_10UnderscoreESW_SW_EEEEENS4_13SM90_TMA_LOADENS4_14ComposedLayoutINS4_7SwizzleILi2ELi4ELi3EEENS4_18smem_ptr_flag_bitsILi16EEENSS_INS5_IJNSA_ILi8EEESG_EEENS5_IJSG_SB_EEEEEEEvNS4_8identityESZ_S19_vS1A_EENS_8epilogue10collective18CollectiveEpilogueINS1C_23Sm100TmaWarpSpecializedILi4ELi2ELi16ELb1ELb0EEEJSH_NS5_IJNSS_ISE_SB_EENSS_ISG_SB_EEEEESI_SJ_SI_SJ_NS1C_6fusion15FusionCallbacksIS1G_NS1K_17LinearCombinationISI_fSI_fLNS_15FloatRoundStyleE2EEESH_S1J_JEEENS4_5SM1004TMEM4LOAD26SM100_TMEM_LOAD_16dp256b4xESZ_S19_NS4_17SM75_U32x4_LDSM_NENS4_14SM90_TMA_STOREES19_NS4_17SM90_U32x4_STSM_NENS4_39AutoVectorizingCopyWithAssumedAlignmentILi128EEEEEEvvEEEEvNT_6ParamsE,"",@"SHT_CUDA_INFO"
	.sectionflags	@""
	.align	4


	//----- nvinfo : EIATTR_CUDA_API_VERSION
	.align		4
        /*0000*/ 	.byte	0x04, 0x37
        /*0002*/ 	.short	(.L_31 - .L_30)
.L_30:
        /*0004*/ 	.word	0x00000082


	//----- nvinfo : EIATTR_KPARAM_INFO
	.align		4
.L_31:
        /*0008*/ 	.byte	0x04, 0x17
        /*000a*/ 	.short	(.L_33 - .L_32)
.L_32:
        /*000c*/ 	.word	0x00000000
        /*0010*/ 	.short	0x0000
        /*0012*/ 	.short	0x0000
        /*0014*/ 	.byte	0x00, 0xf0, 0x01, 0x20


	//----- nvinfo : EIATTR_AT_ENTRY_FRAGMENTS
	.align		4
.L_33:
        /*0018*/ 	.byte	0x04, 0x4f
        /*001a*/ 	.short	(.L_35 - .L_34)


	//   ....[0]....
.L_34:
        /*001c*/ 	.word	0x00000006


	//----- nvinfo : EIATTR_RESERVED_SMEM_USED
	.align		4
.L_35:
        /*0020*/ 	.byte	0x01, 0x41
	.zero		2


	//----- nvinfo : EIATTR_SPARSE_MMA_MASK
	.align		4
        /*0024*/ 	.byte	0x03, 0x50
        /*0026*/ 	.short	0x0000


	//----- nvinfo : EIATTR_TCGEN05_1CTA_USED
	.align		4
        /*0028*/ 	.byte	0x01, 0x51
	.zero		2


	//----- nvinfo : EIATTR_MAXREG_COUNT
	.align		4
        /*002c*/ 	.byte	0x03, 0x1b
        /*002e*/ 	.short	0x00ff


	//----- nvinfo : EIATTR_NUM_BARRIERS
	.align		4
        /*0030*/ 	.byte	0x02, 0x4c
        /*0032*/ 	.byte	0x07
	.zero		1


	//----- nvinfo : EIATTR_EXTERNS
	.align		4
        /*0034*/ 	.byte	0x04, 0x0f
        /*0036*/ 	.short	(.L_37 - .L_36)


	//   ....[0]....
	.align		4
.L_36:
        /*0038*/ 	.word	index@(__assertfail)


	//----- nvinfo : EIATTR_MERCURY_ISA_VERSION
	.align		4
.L_37:
        /*003c*/ 	.byte	0x03, 0x5f
        /*003e*/ 	.short	0x0101


	//----- nvinfo : EIATTR_INT_WARP_WIDE_INSTR_OFFSETS
	.align		4
        /*0040*/ 	.byte	0x04, 0x31
        /*0042*/ 	.short	(.L_39 - .L_38)


	//   ....[0]....
.L_38:
        /*0044*/ 	.word	0x00001fc0


	//   ....[1]....
        /*0048*/ 	.word	0x000040e0


	//   ....[2]....
        /*004c*/ 	.word	0x00004100


	//   ....[3]....
        /*0050*/ 	.word	0x00004130


	//   ....[4]....
        /*0054*/ 	.word	0x00004a70


	//   ....[5]....
        /*0058*/ 	.word	0x00004ae0


	//   ....[6]....
        /*005c*/ 	.word	0x00004bc0


	//   ....[7]....
        /*0060*/ 	.word	0x00004c40


	//   ....[8]....
        /*0064*/ 	.word	0x00004d50


	//   ....[9]....
        /*0068*/ 	.word	0x00004de0


	//   ....[10]....
        /*006c*/ 	.word	0x00004fc0


	//   ....[11]....
        /*0070*/ 	.word	0x00005120


	//----- nvinfo : EIATTR_COOP_GROUP_MASK_REGIDS
	.align		4
.L_39:
        /*0074*/ 	.byte	0x04, 0x29
        /*0076*/ 	.short	(.L_41 - .L_40)


	//   ....[0]....
.L_40:
        /*0078*/ 	.word	0xffffffff


	//   ....[1]....
        /*007c*/ 	.word	0xffffffff


	//   ....[2]....
        /*0080*/ 	.word	0xffffffff


	//   ....[3]....
        /*0084*/ 	.word	0xffffffff


	//   ....[4]....
        /*0088*/ 	.word	0xffffffff


	//   ....[5]....
        /*008c*/ 	.word	0xffffffff


	//   ....[6]....
        /*0090*/ 	.word	0xffffffff


	//   ....[7]....
        /*0094*/ 	.word	0xffffffff


	//   ....[8]....
        /*0098*/ 	.word	0xffffffff


	//   ....[9]....
        /*009c*/ 	.word	0xffffffff


	//   ....[10]....
        /*00a0*/ 	.word	0xffffffff


	//   ....[11]....
        /*00a4*/ 	.word	0xffffffff


	//   ....[12]....
        /*00a8*/ 	.word	0xffffffff


	//----- nvinfo : EIATTR_COOP_GROUP_INSTR_OFFSETS
	.align		4
.L_41:
        /*00ac*/ 	.byte	0x04, 0x28
        /*00ae*/ 	.short	(.L_43 - .L_42)


	//   ....[0]....
.L_42:
        /*00b0*/ 	.word	0x00000090


	//   ....[1]....
        /*00b4*/ 	.word	0x000004d0


	//   ....[2]....
        /*00b8*/ 	.word	0x00000810


	//   ....[3]....
        /*00bc*/ 	.word	0x000009b0


	//   ....[4]....
        /*00c0*/ 	.word	0x00000ab0


	//   ....[5]....
        /*00c4*/ 	.word	0x00000c20


	//   ....[6]....
        /*00c8*/ 	.word	0x00000dc0


	//   ....[7]....
        /*00cc*/ 	.word	0x00001ea0


	//   ....[8]....
        /*00d0*/ 	.word	0x000033d0


	//   ....[9]....
        /*00d4*/ 	.word	0x000035e0


	//   ....[10]....
        /*00d8*/ 	.word	0x00003610


	//   ....[11]....
        /*00dc*/ 	.word	0x00003fc0


	//   ....[12]....
        /*00e0*/ 	.word	0x000041f0


	//----- nvinfo : EIATTR_VRC_CTA_INIT_COUNT
	.align		4
.L_43:
        /*00e4*/ 	.byte	0x02, 0x4a
        /*00e6*/ 	.byte	0x80
	.zero		1


	//----- nvinfo : EIATTR_SYSCALL_OFFSETS
	.align		4
        /*00e8*/ 	.byte	0x04, 0x46
        /*00ea*/ 	.short	(.L_45 - .L_44)


	//   ....[0]....
.L_44:
        /*00ec*/ 	.word	0x00005bd0


	//   ....[1]....
        /*00f0*/ 	.word	0x00005cc0


	//   ....[2]....
        /*00f4*/ 	.word	0x00006420


	//   ....[3]....
        /*00f8*/ 	.word	0x00006cd0


	//   ....[4]....
        /*00fc*/ 	.word	0x00007550


	//   ....[5]....
        /*0100*/ 	.word	0x00007dd0


	//----- nvinfo : EIATTR_MBARRIER_INSTR_OFFSETS
	.align		4
.L_45:
        /*0104*/ 	.byte	0x04, 0x39
        /*0106*/ 	.short	(.L_47 - .L_46)


	//   ....[0]....
.L_46:
        /*0108*/ 	.word	0x000005d0
        /*010c*/ 	.word	0x000000ff
        /*0110*/ 	.word	0x00000000
        /*0114*/ 	.short	0x0100
        /*0116*/ 	.byte	0x05
	.zero		1


	//   ....[1]....
        /*0118*/ 	.word	0x000005e0
        /*011c*/ 	.word	0x000000ff
        /*0120*/ 	.word	0x00000088
        /*0124*/ 	.short	0x0100
        /*0126*/ 	.byte	0x05
	.zero		1


	//   ....[2]....
        /*0128*/ 	.word	0x000005f0
        /*012c*/ 	.word	0x000000ff
        /*0130*/ 	.word	0x00000008
        /*0134*/ 	.short	0x0100
        /*0136*/ 	.byte	0x05
	.zero		1


	//   ....[3]....
        /*0138*/ 	.word	0x00000600
        /*013c*/ 	.word	0x000000ff
        /*0140*/ 	.word	0x00000090
        /*0144*/ 	.short	0x0100
        /*0146*/ 	.byte	0x05
	.zero		1


	//   ....[4]....
        /*0148*/ 	.word	0x00000610
        /*014c*/ 	.word	0x000000ff
        /*0150*/ 	.word	0x00000010
        /*0154*/ 	.short	0x0100
        /*0156*/ 	.byte	0x05
	.zero		1


	//   ....[5]....
        /*0158*/ 	.word	0x00000620
        /*015c*/ 	.word	0x000000ff
        /*0160*/ 	.word	0x00000098
        /*0164*/ 	.short	0x0100
        /*0166*/ 	.byte	0x05
	.zero		1


	//   ....[6]....
        /*0168*/ 	.word	0x00000630
        /*016c*/ 	.word	0x000000ff
        /*0170*/ 	.word	0x00000018
        /*0174*/ 	.short	0x0100
        /*0176*/ 	.byte	0x05
	.zero		1


	//   ....[7]....
        /*0178*/ 	.word	0x00000640
        /*017c*/ 	.word	0x000000ff
        /*0180*/ 	.word	0x000000a0
        /*0184*/ 	.short	0x0100
        /*0186*/ 	.byte	0x05
	.zero		1


	//   ....[8]....
        /*0188*/ 	.word	0x00000650
        /*018c*/ 	.word	0x000000ff
        /*0190*/ 	.word	0x00000020
        /*0194*/ 	.short	0x0100
        /*0196*/ 	.byte	0x05
	.zero		1


	//   ....[9]....
        /*0198*/ 	.word	0x00000660
        /*019c*/ 	.word	0x000000ff
        /*01a0*/ 	.word	0x000000a8
        /*01a4*/ 	.short	0x0100
        /*01a6*/ 	.byte	0x05
	.zero		1


	//   ....[10]....
        /*01a8*/ 	.word	0x00000670
        /*01ac*/ 	.word	0x000000ff
        /*01b0*/ 	.word	0x00000028
        /*01b4*/ 	.short	0x0100
        /*01b6*/ 	.byte	0x05
	.zero		1


	//   ....[11]....
        /*01b8*/ 	.word	0x00000680
        /*01bc*/ 	.word	0x000000ff
        /*01c0*/ 	.word	0x000000b0
        /*01c4*/ 	.short	0x0100
        /*01c6*/ 	.byte	0x05
	.zero		1


	//   ....[12]....
        /*01c8*/ 	.word	0x00000690
        /*01cc*/ 	.word	0x000000ff
        /*01d0*/ 	.word	0x00000030
        /*01d4*/ 	.short	0x0100
        /*01d6*/ 	.byte	0x05
	.zero		1


	//   ....[13]....
        /*01d8*/ 	.word	0x000006a0
        /*01dc*/ 	.word	0x000000ff
        /*01e0*/ 	.word	0x000000b8
        /*01e4*/ 	.short	0x0100
        /*01e6*/ 	.byte	0x05
	.zero		1


	//   ....[14]....
        /*01e8*/ 	.word	0x000006b0
        /*01ec*/ 	.word	0x000000ff
        /*01f0*/ 	.word	0x00000038
        /*01f4*/ 	.short	0x0100
        /*01f6*/ 	.byte	0x05
	.zero		1


	//   ....[15]....
        /*01f8*/ 	.word	0x000006c0
        /*01fc*/ 	.word	0x000000ff
        /*0200*/ 	.word	0x000000c0
        /*0204*/ 	.short	0x0100
        /*0206*/ 	.byte	0x05
	.zero		1


	//   ....[16]....
        /*0208*/ 	.word	0x000006d0
        /*020c*/ 	.word	0x000000ff
        /*0210*/ 	.word	0x00000040
        /*0214*/ 	.short	0x0100
        /*0216*/ 	.byte	0x05
	.zero		1


	//   ....[17]....
        /*0218*/ 	.word	0x000006e0
        /*021c*/ 	.word	0x000000ff
        /*0220*/ 	.word	0x000000c8
        /*0224*/ 	.short	0x0100
        /*0226*/ 	.byte	0x05
	.zero		1


	//   ....[18]....
        /*0228*/ 	.word	0x000006f0
        /*022c*/ 	.word	0x000000ff
        /*0230*/ 	.word	0x00000048
        /*0234*/ 	.short	0x0100
        /*0236*/ 	.byte	0x05
	.zero		1


	//   ....[19]....
        /*0238*/ 	.word	0x00000700
        /*023c*/ 	.word	0x000000ff
        /*0240*/ 	.word	0x000000d0
        /*0244*/ 	.short	0x0100
        /*0246*/ 	.byte	0x05
	.zero		1


	//   ....[20]....
        /*0248*/ 	.word	0x00000710
        /*024c*/ 	.word	0x000000ff
        /*0250*/ 	.word	0x00000050
        /*0254*/ 	.short	0x0100
        /*0256*/ 	.byte	0x05
	.zero		1


	//   ....[21]....
        /*0258*/ 	.word	0x00000720
        /*025c*/ 	.word	0x000000ff
        /*0260*/ 	.word	0x000000d8
        /*0264*/ 	.short	0x0100
        /*0266*/ 	.byte	0x05
	.zero		1


	//   ....[22]....
        /*0268*/ 	.word	0x00000730
        /*026c*/ 	.word	0x000000ff
        /*0270*/ 	.word	0x00000058
        /*0274*/ 	.short	0x0100
        /*0276*/ 	.byte	0x05
	.zero		1


	//   ....[23]....
        /*0278*/ 	.word	0x00000740
        /*027c*/ 	.word	0x000000ff
        /*0280*/ 	.word	0x000000e0
        /*0284*/ 	.short	0x0100
        /*0286*/ 	.byte	0x05
	.zero		1


	//   ....[24]....
        /*0288*/ 	.word	0x00000750
        /*028c*/ 	.word	0x000000ff
        /*0290*/ 	.word	0x00000060
        /*0294*/ 	.short	0x0100
        /*0296*/ 	.byte	0x05
	.zero		1


	//   ....[25]....
        /*0298*/ 	.word	0x00000760
        /*029c*/ 	.word	0x000000ff
        /*02a0*/ 	.word	0x000000e8
        /*02a4*/ 	.short	0x0100
        /*02a6*/ 	.byte	0x05
	.zero		1


	//   ....[26]....
        /*02a8*/ 	.word	0x00000770
        /*02ac*/ 	.word	0x000000ff
        /*02b0*/ 	.word	0x00000068
        /*02b4*/ 	.short	0x0100
        /*02b6*/ 	.byte	0x05
	.zero		1


	//   ....[27]....
        /*02b8*/ 	.word	0x00000780
        /*02bc*/ 	.word	0x000000ff
        /*02c0*/ 	.word	0x000000f0
        /*02c4*/ 	.short	0x0100
        /*02c6*/ 	.byte	0x05
	.zero		1


	//   ....[28]....
        /*02c8*/ 	.word	0x00000790
        /*02cc*/ 	.word	0x000000ff
        /*02d0*/ 	.word	0x00000070
        /*02d4*/ 	.short	0x0100
        /*02d6*/ 	.byte	0x05
	.zero		1


	//   ....[29]....
        /*02d8*/ 	.word	0x000007a0
        /*02dc*/ 	.word	0x000000ff
        /*02e0*/ 	.word	0x000000f8
        /*02e4*/ 	.short	0x0100
        /*02e6*/ 	.byte	0x05
	.zero		1


	//   ....[30]....
        /*02e8*/ 	.word	0x000007b0
        /*02ec*/ 	.word	0x000000ff
        /*02f0*/ 	.word	0x00000078
        /*02f4*/ 	.short	0x0100
        /*02f6*/ 	.byte	0x05
	.zero		1


	//   ....[31]....
        /*02f8*/ 	.word	0x000007c0
        /*02fc*/ 	.word	0x000000ff
        /*0300*/ 	.word	0x00000100
        /*0304*/ 	.short	0x0100
        /*0306*/ 	.byte	0x05
	.zero		1


	//   ....[32]....
        /*0308*/ 	.word	0x000007d0
        /*030c*/ 	.word	0x000000ff
        /*0310*/ 	.word	0x00000080
        /*0314*/ 	.short	0x0100
        /*0316*/ 	.byte	0x05
	.zero		1


	//   ....[33]....
        /*0318*/ 	.word	0x000007e0
        /*031c*/ 	.word	0x000000ff
        /*0320*/ 	.word	0x00000108
        /*0324*/ 	.short	0x0100
        /*0326*/ 	.byte	0x05
	.zero		1


	//   ....[34]....
        /*0328*/ 	.word	0x00000920
        /*032c*/ 	.word	0x000000ff
        /*0330*/ 	.word	0x00000110
        /*0334*/ 	.short	0x0100
        /*0336*/ 	.byte	0x07
	.zero		1


	//   ....[35]....
        /*0338*/ 	.word	0x00000930
        /*033c*/ 	.word	0x000000ff
        /*0340*/ 	.word	0x00000130
        /*0344*/ 	.short	0x0100
        /*0346*/ 	.byte	0x07
	.zero		1


	//   ....[36]....
        /*0348*/ 	.word	0x00000940
        /*034c*/ 	.word	0x000000ff
        /*0350*/ 	.word	0x00000118
        /*0354*/ 	.short	0x0100
        /*0356*/ 	.byte	0x07
	.zero		1


	//   ....[37]....
        /*0358*/ 	.word	0x00000950
        /*035c*/ 	.word	0x000000ff
        /*0360*/ 	.word	0x00000138
        /*0364*/ 	.short	0x0100
        /*0366*/ 	.byte	0x07
	.zero		1


	//   ....[38]....
        /*0368*/ 	.word	0x00000960
        /*036c*/ 	.word	0x000000ff
        /*0370*/ 	.word	0x00000120
        /*0374*/ 	.short	0x0100
        /*0376*/ 	.byte	0x07
	.zero		1


	//   ....[39]....
        /*0378*/ 	.word	0x00000970
        /*037c*/ 	.word	0x000000ff
        /*0380*/ 	.word	0x00000140
        /*0384*/ 	.short	0x0100
        /*0386*/ 	.byte	0x07
	.zero		1


	//   ....[40]....
        /*0388*/ 	.word	0x00000980
        /*038c*/ 	.word	0x000000ff
        /*0390*/ 	.word	0x00000128
        /*0394*/ 	.short	0x0100
        /*0396*/ 	.byte	0x07
	.zero		1


	//   ....[41]....
        /*0398*/ 	.word	0x00000990
        /*039c*/ 	.word	0x000000ff
        /*03a0*/ 	.word	0x00000148
        /*03a4*/ 	.short	0x0100
        /*03a6*/ 	.byte	0x07
	.zero		1


	//   ....[42]....
        /*03a8*/ 	.word	0x00000a80
        /*03ac*/ 	.word	0x000000ff
        /*03b0*/ 	.word	0x00000150
        /*03b4*/ 	.short	0x0100
        /*03b6*/ 	.byte	0x05
	.zero		1


	//   ....[43]....
        /*03b8*/ 	.word	0x00000a90
        /*03bc*/ 	.word	0x000000ff
        /*03c0*/ 	.word	0x00000158
        /*03c4*/ 	.short	0x0100
        /*03c6*/ 	.byte	0x05
	.zero		1


	//   ....[44]....
        /*03c8*/ 	.word	0x00000bd0
        /*03cc*/ 	.word	0x000000ff
        /*03d0*/ 	.word	0x00000160
        /*03d4*/ 	.short	0x0100
        /*03d6*/ 	.byte	0x05
	.zero		1


	//   ....[45]....
        /*03d8*/ 	.word	0x00000be0
        /*03dc*/ 	.word	0x000000ff
        /*03e0*/ 	.word	0x00000170
        /*03e4*/ 	.short	0x0100
        /*03e6*/ 	.byte	0x05
	.zero		1


	//   ....[46]....
        /*03e8*/ 	.word	0x00000bf0
        /*03ec*/ 	.word	0x000000ff
        /*03f0*/ 	.word	0x00000168
        /*03f4*/ 	.short	0x0100
        /*03f6*/ 	.byte	0x05
	.zero		1


	//   ....[47]....
        /*03f8*/ 	.word	0x00000c00
        /*03fc*/ 	.word	0x000000ff
        /*0400*/ 	.word	0x00000178
        /*0404*/ 	.short	0x0100
        /*0406*/ 	.byte	0x05
	.zero		1


	//   ....[48]....
        /*0408*/ 	.word	0x00000d30
        /*040c*/ 	.word	0x000000ff
        /*0410*/ 	.word	0x00000180
        /*0414*/ 	.short	0x0100
        /*0416*/ 	.byte	0x07
	.zero		1


	//   ....[49]....
        /*0418*/ 	.word	0x00000d40
        /*041c*/ 	.word	0x000000ff
        /*0420*/ 	.word	0x000001a0
        /*0424*/ 	.short	0x0100
        /*0426*/ 	.byte	0x07
	.zero		1


	//   ....[50]....
        /*0428*/ 	.word	0x00000d50
        /*042c*/ 	.word	0x000000ff
        /*0430*/ 	.word	0x00000188
        /*0434*/ 	.short	0x0100
        /*0436*/ 	.byte	0x07
	.zero		1


	//   ....[51]....
        /*0438*/ 	.word	0x00000d60
        /*043c*/ 	.word	0x000000ff
        /*0440*/ 	.word	0x000001a8
        /*0444*/ 	.short	0x0100
        /*0446*/ 	.byte	0x07
	.zero		1


	//   ....[52]....
        /*0448*/ 	.word	0x00000d70
        /*044c*/ 	.word	0x000000ff
        /*0450*/ 	.word	0x00000190
        /*0454*/ 	.short	0x0100
        /*0456*/ 	.byte	0x07
	.zero		1


	//   ....[53]....
        /*0458*/ 	.word	0x00000d80
        /*045c*/ 	.word	0x000000ff
        /*0460*/ 	.word	0x000001b0
        /*0464*/ 	.short	0x0100
        /*0466*/ 	.byte	0x07
	.zero		1


	//   ....[54]....
        /*0468*/ 	.word	0x00000d90
        /*046c*/ 	.word	0x000000ff
        /*0470*/ 	.word	0x00000198
        /*0474*/ 	.short	0x0100
        /*0476*/ 	.byte	0x07
	.zero		1


	//   ....[55]....
        /*0478*/ 	.word	0x00000da0
        /*047c*/ 	.word	0x000000ff
        /*0480*/ 	.word	0x000001b8
        /*0484*/ 	.short	0x0100
        /*0486*/ 	.byte	0x07
	.zero		1


	//   ....[56]....
        /*0488*/ 	.word	0x00000e90
        /*048c*/ 	.word	0x000000ff
        /*0490*/ 	.word	0x000001c0
        /*0494*/ 	.short	0x0100
        /*0496*/ 	.byte	0x05
	.zero		1


	//   ....[57]....
        /*0498*/ 	.word	0x00000ea0
        /*049c*/ 	.word	0x000000ff
        /*04a0*/ 	.word	0x000001d0
        /*04a4*/ 	.short	0x0100
        /*04a6*/ 	.byte	0x05
	.zero		1


	//   ....[58]....
        /*04a8*/ 	.word	0x00000eb0
        /*04ac*/ 	.word	0x000000ff
        /*04b0*/ 	.word	0x000001c8
        /*04b4*/ 	.short	0x0100
        /*04b6*/ 	.byte	0x05
	.zero		1


	//   ....[59]....
        /*04b8*/ 	.word	0x00000ec0
        /*04bc*/ 	.word	0x000000ff
        /*04c0*/ 	.word	0x000001d8
        /*04c4*/ 	.short	0x0100
        /*04c6*/ 	.byte	0x05
	.zero		1


	//   ....[60]....
        /*04c8*/ 	.word	0x000017a0
        /*04cc*/ 	.word	0x00000003
        /*04d0*/ 	.word	0x000001d0
        /*04d4*/ 	.short	0x010a
        /*04d6*/ 	.byte	0xff
	.zero		1


	//   ....[61]....
        /*04d8*/ 	.word	0x000017d0
        /*04dc*/ 	.word	0x00000003
        /*04e0*/ 	.word	0x000001c0
        /*04e4*/ 	.short	0x0101
        /*04e6*/ 	.byte	0xff
	.zero		1


	//   ....[62]....
        /*04e8*/ 	.word	0x000018a0
        /*04ec*/ 	.word	0x000000ff
        /*04f0*/ 	.word	0x00000088
        /*04f4*/ 	.short	0x010a
        /*04f6*/ 	.byte	0x08
	.zero		1


	//   ....[63]....
        /*04f8*/ 	.word	0x00001940
        /*04fc*/ 	.word	0x000000ff
        /*0500*/ 	.word	0x00000088
        /*0504*/ 	.short	0x010a
        /*0506*/ 	.byte	0x21
	.zero		1


	//   ....[64]....
        /*0508*/ 	.word	0x00001a90
        /*050c*/ 	.word	0x000000ff
        /*0510*/ 	.word	0x00000088
        /*0514*/ 	.short	0x010a
        /*0516*/ 	.byte	0x08
	.zero		1


	//   ....[65]....
        /*0518*/ 	.word	0x00001ba0
        /*051c*/ 	.word	0x000000ff
        /*0520*/ 	.word	0x00000158
        /*0524*/ 	.short	0x0101
        /*0526*/ 	.byte	0x04
	.zero		1


	//   ....[66]....
        /*0528*/ 	.word	0x00001bc0
        /*052c*/ 	.word	0x000000ff
        /*0530*/ 	.word	0x00000088
        /*0534*/ 	.short	0x010a
        /*0536*/ 	.byte	0x08
	.zero		1


	//   ....[67]....
        /*0538*/ 	.word	0x00001c40
        /*053c*/ 	.word	0x000000ff
        /*0540*/ 	.word	0x00000088
        /*0544*/ 	.short	0x010a
        /*0546*/ 	.byte	0x11
	.zero		1


	//   ....[68]....
        /*0548*/ 	.word	0x00001d90
        /*054c*/ 	.word	0x000000ff
        /*0550*/ 	.word	0x00000088
        /*0554*/ 	.short	0x010a
        /*0556*/ 	.byte	0x08
	.zero		1


	//   ....[69]....
        /*0558*/ 	.word	0x00001ed0
        /*055c*/ 	.word	0x00000002
        /*0560*/ 	.word	0x00000160
        /*0564*/ 	.short	0x010a
        /*0566*/ 	.byte	0xff
	.zero		1


	//   ....[70]....
        /*0568*/ 	.word	0x00001f90
        /*056c*/ 	.word	0x00000002
        /*0570*/ 	.word	0x00000000
        /*0574*/ 	.short	0x0101
        /*0576*/ 	.byte	0xff
	.zero		1


	//   ....[71]....
        /*0578*/ 	.word	0x000024f0
        /*057c*/ 	.word	0x000000ff
        /*0580*/ 	.word	0x00000000
        /*0584*/ 	.short	0x010a
        /*0586*/ 	.byte	0x05
	.zero		1


	//   ....[72]....
        /*0588*/ 	.word	0x00002580
        /*058c*/ 	.word	0x000000ff
        /*0590*/ 	.word	0x00000000
        /*0594*/ 	.short	0x010a
        /*0596*/ 	.byte	0x05
	.zero		1


	//   ....[73]....
        /*0598*/ 	.word	0x00002610
        /*059c*/ 	.word	0x000000ff
        /*05a0*/ 	.word	0x00000000
        /*05a4*/ 	.short	0x010a
        /*05a6*/ 	.byte	0x05
	.zero		1


	//   ....[74]....
        /*05a8*/ 	.word	0x000026a0
        /*05ac*/ 	.word	0x000000ff
        /*05b0*/ 	.word	0x00000000
        /*05b4*/ 	.short	0x010a
        /*05b6*/ 	.byte	0x05
	.zero		1


	//   ....[75]....
        /*05b8*/ 	.word	0x00002730
        /*05bc*/ 	.word	0x000000ff
        /*05c0*/ 	.word	0x00000000
        /*05c4*/ 	.short	0x010a
        /*05c6*/ 	.byte	0x05
	.zero		1


	//   ....[76]....
        /*05c8*/ 	.word	0x000027c0
        /*05cc*/ 	.word	0x000000ff
        /*05d0*/ 	.word	0x00000000
        /*05d4*/ 	.short	0x010a
        /*05d6*/ 	.byte	0x05
	.zero		1


	//   ....[77]....
        /*05d8*/ 	.word	0x00002850
        /*05dc*/ 	.word	0x000000ff
        /*05e0*/ 	.word	0x00000000
        /*05e4*/ 	.short	0x010a
        /*05e6*/ 	.byte	0x05
	.zero		1


	//   ....[78]....
        /*05e8*/ 	.word	0x000028e0
        /*05ec*/ 	.word	0x000000ff
        /*05f0*/ 	.word	0x00000000
        /*05f4*/ 	.short	0x010a
        /*05f6*/ 	.byte	0x05
	.zero		1


	//   ....[79]....
        /*05f8*/ 	.word	0x00002970
        /*05fc*/ 	.word	0x000000ff
        /*0600*/ 	.word	0x00000000
        /*0604*/ 	.short	0x010a
        /*0606*/ 	.byte	0x05
	.zero		1


	//   ....[80]....
        /*0608*/ 	.word	0x00002a00
        /*060c*/ 	.word	0x000000ff
        /*0610*/ 	.word	0x00000000
        /*0614*/ 	.short	0x010a
        /*0616*/ 	.byte	0x05
	.zero		1


	//   ....[81]....
        /*0618*/ 	.word	0x00002a90
        /*061c*/ 	.word	0x000000ff
        /*0620*/ 	.word	0x00000000
        /*0624*/ 	.short	0x010a
        /*0626*/ 	.byte	0x05
	.zero		1


	//   ....[82]....
        /*0628*/ 	.word	0x00002b20
        /*062c*/ 	.word	0x000000ff
        /*0630*/ 	.word	0x00000000
        /*0634*/ 	.short	0x010a
        /*0636*/ 	.byte	0x05
	.zero		1


	//   ....[83]....
        /*0638*/ 	.word	0x00002bb0
        /*063c*/ 	.word	0x000000ff
        /*0640*/ 	.word	0x00000000
        /*0644*/ 	.short	0x010a
        /*0646*/ 	.byte	0x05
	.zero		1


	//   ....[84]....
        /*0648*/ 	.word	0x00002c40
        /*064c*/ 	.word	0x000000ff
        /*0650*/ 	.word	0x00000000
        /*0654*/ 	.short	0x010a
        /*0656*/ 	.byte	0x05
	.zero		1


	//   ....[85]....
        /*0658*/ 	.word	0x00002cd0
        /*065c*/ 	.word	0x000000ff
        /*0660*/ 	.word	0x00000000
        /*0664*/ 	.short	0x010a
        /*0666*/ 	.byte	0x05
	.zero		1


	//   ....[86]....
        /*0668*/ 	.word	0x00002d60
        /*066c*/ 	.word	0x000000ff
        /*0670*/ 	.word	0x00000000
        /*0674*/ 	.short	0x010a
        /*0676*/ 	.byte	0x05
	.zero		1


	//   ....[87]....
        /*0678*/ 	.word	0x00002e00
        /*067c*/ 	.word	0x00000000
        /*0680*/ 	.word	0x00000000
        /*0684*/ 	.short	0x010a
        /*0686*/ 	.byte	0xff
	.zero		1


	//   ....[88]....
        /*0688*/ 	.word	0x00002f20
        /*068c*/ 	.word	0x00000000
        /*0690*/ 	.word	0x000001c0
        /*0694*/ 	.short	0x010a
        /*0696*/ 	.byte	0xff
	.zero		1


	//   ....[89]....
        /*0698*/ 	.word	0x00002f80
        /*069c*/ 	.word	0x00000004
        /*06a0*/ 	.word	0x00000000
        /*06a4*/ 	.short	0x0101
        /*06a6*/ 	.byte	0xff
	.zero		1


	//   ....[90]....
        /*06a8*/ 	.word	0x00002fa0
        /*06ac*/ 	.word	0x000000ff
        /*06b0*/ 	.word	0x00000170
        /*06b4*/ 	.short	0x010a
        /*06b6*/ 	.byte	0x05
	.zero		1


	//   ....[91]....
        /*06b8*/ 	.word	0x000030c0
        /*06bc*/ 	.word	0x00000000
        /*06c0*/ 	.word	0x00000160
        /*06c4*/ 	.short	0x010a
        /*06c6*/ 	.byte	0xff
	.zero		1


	//   ....[92]....
        /*06c8*/ 	.word	0x000031d0
        /*06cc*/ 	.word	0x00000000
        /*06d0*/ 	.word	0x00000000
        /*06d4*/ 	.short	0x0101
        /*06d6*/ 	.byte	0xff
	.zero		1


	//   ....[93]....
        /*06d8*/ 	.word	0x00003260
        /*06dc*/ 	.word	0x000000ff
        /*06e0*/ 	.word	0x00000170
        /*06e4*/ 	.short	0x0106
        /*06e6*/ 	.byte	0x05
	.zero		1


	//   ....[94]....
        /*06e8*/ 	.word	0x00003280
        /*06ec*/ 	.word	0x000000ff
        /*06f0*/ 	.word	0x00000170
        /*06f4*/ 	.short	0x010a
        /*06f6*/ 	.byte	0x05
	.zero		1


	//   ....[95]....
        /*06f8*/ 	.word	0x00003310
        /*06fc*/ 	.word	0x000000ff
        /*0700*/ 	.word	0x00000170
        /*0704*/ 	.short	0x0106
        /*0706*/ 	.byte	0x04
	.zero		1


	//   ....[96]....
        /*0708*/ 	.word	0x00003350
        /*070c*/ 	.word	0x00000000
        /*0710*/ 	.word	0x00000170
        /*0714*/ 	.short	0x010a
        /*0716*/ 	.byte	0xff
	.zero		1


	//   ....[97]....
        /*0718*/ 	.word	0x00003850
        /*071c*/ 	.word	0x00000000
        /*0720*/ 	.word	0x00000160
        /*0724*/ 	.short	0x010a
        /*0726*/ 	.byte	0xff
	.zero		1


	//   ....[98]....
        /*0728*/ 	.word	0x00003950
        /*072c*/ 	.word	0x00000003
        /*0730*/ 	.word	0x00000000
        /*0734*/ 	.short	0x0101
        /*0736*/ 	.byte	0xff
	.zero		1


	//   ....[99]....
        /*0738*/ 	.word	0x00003960
        /*073c*/ 	.word	0x000000ff
        /*0740*/ 	.word	0x00000000
        /*0744*/ 	.short	0x010a
        /*0746*/ 	.byte	0x04
	.zero		1


	//   ....[100]....
        /*0748*/ 	.word	0x000039e0
        /*074c*/ 	.word	0x000000ff
        /*0750*/ 	.word	0x000001a0
        /*0754*/ 	.short	0x010a
        /*0756*/ 	.byte	0x08
	.zero		1


	//   ....[101]....
        /*0758*/ 	.word	0x00003ac0
        /*075c*/ 	.word	0x000000ff
        /*0760*/ 	.word	0x00000000
        /*0764*/ 	.short	0x010a
        /*0766*/ 	.byte	0x07
	.zero		1


	//   ....[102]....
        /*0768*/ 	.word	0x00003c00
        /*076c*/ 	.word	0x000000ff
        /*0770*/ 	.word	0x00000000
        /*0774*/ 	.short	0x010a
        /*0776*/ 	.byte	0x04
	.zero		1


	//   ....[103]....
        /*0778*/ 	.word	0x00003df0
        /*077c*/ 	.word	0x000000ff
        /*0780*/ 	.word	0x00000000
        /*0784*/ 	.short	0x010a
        /*0786*/ 	.byte	0x05
	.zero		1


	//   ....[104]....
        /*0788*/ 	.word	0x00003e80
        /*078c*/ 	.word	0x000000ff
        /*0790*/ 	.word	0x00000000
        /*0794*/ 	.short	0x010a
        /*0796*/ 	.byte	0x05
	.zero		1


	//   ....[105]....
        /*0798*/ 	.word	0x00003f10
        /*079c*/ 	.word	0x000000ff
        /*07a0*/ 	.word	0x00000000
        /*07a4*/ 	.short	0x010a
        /*07a6*/ 	.byte	0x05
	.zero		1


	//   ....[106]....
        /*07a8*/ 	.word	0x00003fa0
        /*07ac*/ 	.word	0x000000ff
        /*07b0*/ 	.word	0x00000000
        /*07b4*/ 	.short	0x010a
        /*07b6*/ 	.byte	0x07
	.zero		1


	//   ....[107]....
        /*07b8*/ 	.word	0x00004420
        /*07bc*/ 	.word	0x00000000
        /*07c0*/ 	.word	0x00000160
        /*07c4*/ 	.short	0x010a
        /*07c6*/ 	.byte	0xff
	.zero		1


	//   ....[108]....
        /*07c8*/ 	.word	0x000044e0
        /*07cc*/ 	.word	0x00000000
        /*07d0*/ 	.word	0x00000000
        /*07d4*/ 	.short	0x0101
        /*07d6*/ 	.byte	0xff
	.zero		1


	//   ....[109]....
        /*07d8*/ 	.word	0x00004800
        /*07dc*/ 	.word	0x000000ff
        /*07e0*/ 	.word	0x00000158
        /*07e4*/ 	.short	0x010a
        /*07e6*/ 	.byte	0x07
	.zero		1


	//   ....[110]....
        /*07e8*/ 	.word	0x000049f0
        /*07ec*/ 	.word	0x000000ff
        /*07f0*/ 	.word	0x00000130
        /*07f4*/ 	.short	0x010a
        /*07f6*/ 	.byte	0x07
	.zero		1


	//   ....[111]....
        /*07f8*/ 	.word	0x00004b60
        /*07fc*/ 	.word	0x000000ff
        /*0800*/ 	.word	0x00000110
        /*0804*/ 	.short	0x010b
        /*0806*/ 	.byte	0x07
	.zero		1


	//   ....[112]....
        /*0808*/ 	.word	0x00004b70
        /*080c*/ 	.word	0x000000ff
        /*0810*/ 	.word	0x00000000
        /*0814*/ 	.short	0x0101
        /*0816*/ 	.byte	0x08
	.zero		1


	//   ....[113]....
        /*0818*/ 	.word	0x00004b90
        /*081c*/ 	.word	0x000000ff
        /*0820*/ 	.word	0x00000138
        /*0824*/ 	.short	0x010a
        /*0826*/ 	.byte	0x07
	.zero		1


	//   ....[114]....
        /*0828*/ 	.word	0x00004cf0
        /*082c*/ 	.word	0x000000ff
        /*0830*/ 	.word	0x00000118
        /*0834*/ 	.short	0x010b
        /*0836*/ 	.byte	0x07
	.zero		1


	//   ....[115]....
        /*0838*/ 	.word	0x00004d00
        /*083c*/ 	.word	0x000000ff
        /*0840*/ 	.word	0x00000000
        /*0844*/ 	.short	0x0101
        /*0846*/ 	.byte	0x08
	.zero		1


	//   ....[116]....
        /*0848*/ 	.word	0x00004d10
        /*084c*/ 	.word	0x000000ff
        /*0850*/ 	.word	0x00000140
        /*0854*/ 	.short	0x010a
        /*0856*/ 	.byte	0x07
	.zero		1


	//   ....[117]....
        /*0858*/ 	.word	0x00004eb0
        /*085c*/ 	.word	0x000000ff
        /*0860*/ 	.word	0x00000120
        /*0864*/ 	.short	0x010b
        /*0866*/ 	.byte	0x07
	.zero		1


	//   ....[118]....
        /*0868*/ 	.word	0x00004f20
        /*086c*/ 	.word	0x000000ff
        /*0870*/ 	.word	0x00000000
        /*0874*/ 	.short	0x0101
        /*0876*/ 	.byte	0x08
	.zero		1


	//   ....[119]....
        /*0878*/ 	.word	0x00004f50
        /*087c*/ 	.word	0x000000ff
        /*0880*/ 	.word	0x00000148
        /*0884*/ 	.short	0x010a
        /*0886*/ 	.byte	0x07
	.zero		1


	//   ....[120]....
        /*0888*/ 	.word	0x00005160
        /*088c*/ 	.word	0x000000ff
        /*0890*/ 	.word	0x00000128
        /*0894*/ 	.short	0x010b
        /*0896*/ 	.byte	0x07
	.zero		1


	//   ....[121]....
        /*0898*/ 	.word	0x00005180
        /*089c*/ 	.word	0x000000ff
        /*08a0*/ 	.word	0x00000000
        /*08a4*/ 	.short	0x0101
        /*08a6*/ 	.byte	0x0d
	.zero		1


	//   ....[122]....
        /*08a8*/ 	.word	0x000051b0
        /*08ac*/ 	.word	0x000000ff
        /*08b0*/ 	.word	0x00000130
        /*08b4*/ 	.short	0x010a
        /*08b6*/ 	.byte	0x07
	.zero		1


	//   ....[123]....
        /*08b8*/ 	.word	0x000051d0
        /*08bc*/ 	.word	0x000000ff
        /*08c0*/ 	.word	0x00000138
        /*08c4*/ 	.short	0x010a
        /*08c6*/ 	.byte	0x07
	.zero		1


	//   ....[124]....
        /*08c8*/ 	.word	0x000051f0
        /*08cc*/ 	.word	0x000000ff
        /*08d0*/ 	.word	0x00000140
        /*08d4*/ 	.short	0x010a
        /*08d6*/ 	.byte	0x07
	.zero		1


	//   ....[125]....
        /*08d8*/ 	.word	0x00005230
        /*08dc*/ 	.word	0x00000000
        /*08e0*/ 	.word	0x00000148
        /*08e4*/ 	.short	0x010a
        /*08e6*/ 	.byte	0xff
	.zero		1


	//   ....[126]....
        /*08e8*/ 	.word	0x00005590
        /*08ec*/ 	.word	0x00000000
        /*08f0*/ 	.word	0x00000160
        /*08f4*/ 	.short	0x010a
        /*08f6*/ 	.byte	0xff
	.zero		1


	//   ....[127]....
        /*08f8*/ 	.word	0x000056a0
        /*08fc*/ 	.word	0x00000000
        /*0900*/ 	.word	0x00000000
        /*0904*/ 	.short	0x0101
        /*0906*/ 	.byte	0xff
	.zero		1


	//   ....[128]....
        /*0908*/ 	.word	0x00006100
        /*090c*/ 	.word	0x000000ff
        /*0910*/ 	.word	0x00000110
        /*0914*/ 	.short	0x010a
        /*0916*/ 	.byte	0x30
	.zero		1


	//   ....[129]....
        /*0918*/ 	.word	0x00006170
        /*091c*/ 	.word	0x0000004f
        /*0920*/ 	.word	0x00000180
        /*0924*/ 	.short	0x010a
        /*0926*/ 	.byte	0xff
	.zero		1


	//   ....[130]....
        /*0928*/ 	.word	0x00006220
        /*092c*/ 	.word	0x000000ff
        /*0930*/ 	.word	0x00000110
        /*0934*/ 	.short	0x010a
        /*0936*/ 	.byte	0x30
	.zero		1


	//   ....[131]....
        /*0938*/ 	.word	0x00006300
        /*093c*/ 	.word	0x0000004f
        /*0940*/ 	.word	0x00000180
        /*0944*/ 	.short	0x010a
        /*0946*/ 	.byte	0xff
	.zero		1


	//   ....[132]....
        /*0948*/ 	.word	0x00006a30
        /*094c*/ 	.word	0x00000000
        /*0950*/ 	.word	0x00000000
        /*0954*/ 	.short	0x0101
        /*0956*/ 	.byte	0xff
	.zero		1


	//   ....[133]....
        /*0958*/ 	.word	0x00006a40
        /*095c*/ 	.word	0x00000003
        /*0960*/ 	.word	0x00000110
        /*0964*/ 	.short	0x010a
        /*0966*/ 	.byte	0xff
	.zero		1


	//   ....[134]....
        /*0968*/ 	.word	0x00006b00
        /*096c*/ 	.word	0x00000003
        /*0970*/ 	.word	0x00000110
        /*0974*/ 	.short	0x010a
        /*0976*/ 	.byte	0xff
	.zero		1


	//   ....[135]....
        /*0978*/ 	.word	0x000072b0
        /*097c*/ 	.word	0x00000026
        /*0980*/ 	.word	0x00000000
        /*0984*/ 	.short	0x0101
        /*0986*/ 	.byte	0xff
	.zero		1


	//   ....[136]....
        /*0988*/ 	.word	0x000072d0
        /*098c*/ 	.word	0x00000053
        /*0990*/ 	.word	0x00000110
        /*0994*/ 	.short	0x010a
        /*0996*/ 	.byte	0xff
	.zero		1


	//   ....[137]....
        /*0998*/ 	.word	0x00007380
        /*099c*/ 	.word	0x00000053
        /*09a0*/ 	.word	0x00000110
        /*09a4*/ 	.short	0x010a
        /*09a6*/ 	.byte	0xff
	.zero		1


	//   ....[138]....
        /*09a8*/ 	.word	0x00007b30
        /*09ac*/ 	.word	0x00000026
        /*09b0*/ 	.word	0x00000000
        /*09b4*/ 	.short	0x0101
        /*09b6*/ 	.byte	0xff
	.zero		1


	//   ....[139]....
        /*09b8*/ 	.word	0x00007b50
        /*09bc*/ 	.word	0x00000058
        /*09c0*/ 	.word	0x00000110
        /*09c4*/ 	.short	0x010a
        /*09c6*/ 	.byte	0xff
	.zero		1


	//   ....[140]....
        /*09c8*/ 	.word	0x00007c00
        /*09cc*/ 	.word	0x00000058
        /*09d0*/ 	.word	0x00000110
        /*09d4*/ 	.short	0x010a
        /*09d6*/ 	.byte	0xff
	.zero		1


	//   ....[141]....
        /*09d8*/ 	.word	0x00007f40
        /*09dc*/ 	.word	0x000000ff
        /*09e0*/ 	.word	0x00000000
        /*09e4*/ 	.short	0x0101
        /*09e6*/ 	.byte	0x05
	.zero		1


	//   ....[142]....
        /*09e8*/ 	.word	0x00008410
        /*09ec*/ 	.word	0x00000002
        /*09f0*/ 	.word	0x00000000
        /*09f4*/ 	.short	0x0101
        /*09f6*/ 	.byte	0xff
	.zero		1


	//   ....[143]....
        /*09f8*/ 	.word	0x00008680
        /*09fc*/ 	.word	0x000000ff
        /*0a00*/ 	.word	0x00000000
        /*0a04*/ 	.short	0x0101
        /*0a06*/ 	.byte	0x04
	.zero		1


	//   ....[144]....
        /*0a08*/ 	.word	0x000086a0
        /*0a0c*/ 	.word	0x00000003
        /*0a10*/ 	.word	0x000001d0
        /*0a14*/ 	.short	0x010a
        /*0a16*/ 	.byte	0xff
	.zero		1


	//   ....[145]....
        /*0a18*/ 	.word	0x00008700
        /*0a1c*/ 	.word	0x00000002
        /*0a20*/ 	.word	0x00000088
        /*0a24*/ 	.short	0x010a
        /*0a26*/ 	.byte	0xff
	.zero		1


	//   ....[146]....
        /*0a28*/ 	.word	0x00008760
        /*0a2c*/ 	.word	0x00000002
        /*0a30*/ 	.word	0x00000088
        /*0a34*/ 	.short	0x010a
        /*0a36*/ 	.byte	0xff
	.zero		1


	//   ....[147]....
        /*0a38*/ 	.word	0x000087b0
        /*0a3c*/ 	.word	0x00000002
        /*0a40*/ 	.word	0x00000160
        /*0a44*/ 	.short	0x010a
        /*0a46*/ 	.byte	0xff
	.zero		1


	//   ....[148]....
        /*0a48*/ 	.word	0x00008810
        /*0a4c*/ 	.word	0x00000000
        /*0a50*/ 	.word	0x00000000
        /*0a54*/ 	.short	0x010a
        /*0a56*/ 	.byte	0xff
	.zero		1


	//   ....[149]....
        /*0a58*/ 	.word	0x00008870
        /*0a5c*/ 	.word	0x00000000
        /*0a60*/ 	.word	0x00000000
        /*0a64*/ 	.short	0x010a
        /*0a66*/ 	.byte	0xff
	.zero		1


	//   ....[150]....
        /*0a68*/ 	.word	0x000088d0
        /*0a6c*/ 	.word	0x00000000
        /*0a70*/ 	.word	0x00000000
        /*0a74*/ 	.short	0x010a
        /*0a76*/ 	.byte	0xff
	.zero		1


	//   ....[151]....
        /*0a78*/ 	.word	0x00008930
        /*0a7c*/ 	.word	0x00000000
        /*0a80*/ 	.word	0x00000000
        /*0a84*/ 	.short	0x010a
        /*0a86*/ 	.byte	0xff
	.zero		1


	//   ....[152]....
        /*0a88*/ 	.word	0x00008990
        /*0a8c*/ 	.word	0x00000000
        /*0a90*/ 	.word	0x00000000
        /*0a94*/ 	.short	0x010a
        /*0a96*/ 	.byte	0xff
	.zero		1


	//   ....[153]....
        /*0a98*/ 	.word	0x000089f0
        /*0a9c*/ 	.word	0x00000000
        /*0aa0*/ 	.word	0x00000000
        /*0aa4*/ 	.short	0x010a
        /*0aa6*/ 	.byte	0xff
	.zero		1


	//   ....[154]....
        /*0aa8*/ 	.word	0x00008a50
        /*0aac*/ 	.word	0x00000000
        /*0ab0*/ 	.word	0x00000000
        /*0ab4*/ 	.short	0x010a
        /*0ab6*/ 	.byte	0xff
	.zero		1


	//   ....[155]....
        /*0ab8*/ 	.word	0x00008ab0
        /*0abc*/ 	.word	0x00000000
        /*0ac0*/ 	.word	0x00000000
        /*0ac4*/ 	.short	0x010a
        /*0ac6*/ 	.byte	0xff
	.zero		1


	//   ....[156]....
        /*0ac8*/ 	.word	0x00008b10
        /*0acc*/ 	.word	0x00000000
        /*0ad0*/ 	.word	0x00000000
        /*0ad4*/ 	.short	0x010a
        /*0ad6*/ 	.byte	0xff
	.zero		1


	//   ....[157]....
        /*0ad8*/ 	.word	0x00008b70
        /*0adc*/ 	.word	0x00000000
        /*0ae0*/ 	.word	0x00000000
        /*0ae4*/ 	.short	0x010a
        /*0ae6*/ 	.byte	0xff
	.zero		1


	//   ....[158]....
        /*0ae8*/ 	.word	0x00008bd0
        /*0aec*/ 	.word	0x00000000
        /*0af0*/ 	.word	0x00000000
        /*0af4*/ 	.short	0x010a
        /*0af6*/ 	.byte	0xff
	.zero		1


	//   ....[159]....
        /*0af8*/ 	.word	0x00008c30
        /*0afc*/ 	.word	0x00000000
        /*0b00*/ 	.word	0x00000000
        /*0b04*/ 	.short	0x010a
        /*0b06*/ 	.byte	0xff
	.zero		1


	//   ....[160]....
        /*0b08*/ 	.word	0x00008c90
        /*0b0c*/ 	.word	0x00000000
        /*0b10*/ 	.word	0x00000000
        /*0b14*/ 	.short	0x010a
        /*0b16*/ 	.byte	0xff
	.zero		1


	//   ....[161]....
        /*0b18*/ 	.word	0x00008cf0
        /*0b1c*/ 	.word	0x00000000
        /*0b20*/ 	.word	0x00000000
        /*0b24*/ 	.short	0x010a
        /*0b26*/ 	.byte	0xff
	.zero		1


	//   ....[162]....
        /*0b28*/ 	.word	0x00008d50
        /*0b2c*/ 	.word	0x00000000
        /*0b30*/ 	.word	0x00000000
        /*0b34*/ 	.short	0x010a
        /*0b36*/ 	.byte	0xff
	.zero		1


	//   ....[163]....
        /*0b38*/ 	.word	0x00008db0
        /*0b3c*/ 	.word	0x00000000
        /*0b40*/ 	.word	0x00000000
        /*0b44*/ 	.short	0x010a
        /*0b46*/ 	.byte	0xff
	.zero		1


	//   ....[164]....
        /*0b48*/ 	.word	0x00008e00
        /*0b4c*/ 	.word	0x00000000
        /*0b50*/ 	.word	0x000001c0
        /*0b54*/ 	.short	0x010a
        /*0b56*/ 	.byte	0xff
	.zero		1


	//   ....[165]....
        /*0b58*/ 	.word	0x00008e60
        /*0b5c*/ 	.word	0x00000000
        /*0b60*/ 	.word	0x00000170
        /*0b64*/ 	.short	0x010a
        /*0b66*/ 	.byte	0xff
	.zero		1


	//   ....[166]....
        /*0b68*/ 	.word	0x00008eb0
        /*0b6c*/ 	.word	0x00000000
        /*0b70*/ 	.word	0x00000160
        /*0b74*/ 	.short	0x010a
        /*0b76*/ 	.byte	0xff
	.zero		1


	//   ....[167]....
        /*0b78*/ 	.word	0x00008f10
        /*0b7c*/ 	.word	0x00000000
        /*0b80*/ 	.word	0x00000170
        /*0b84*/ 	.short	0x010a
        /*0b86*/ 	.byte	0xff
	.zero		1


	//   ....[168]....
        /*0b88*/ 	.word	0x00008f60
        /*0b8c*/ 	.word	0x00000000
        /*0b90*/ 	.word	0x00000160
        /*0b94*/ 	.short	0x010a
        /*0b96*/ 	.byte	0xff
	.zero		1


	//   ....[169]....
        /*0b98*/ 	.word	0x00008fc0
        /*0b9c*/ 	.word	0x00000003
        /*0ba0*/ 	.word	0x000001a0
        /*0ba4*/ 	.short	0x010a
        /*0ba6*/ 	.byte	0xff
	.zero		1


	//   ....[170]....
        /*0ba8*/ 	.word	0x00009020
        /*0bac*/ 	.word	0x00000000
        /*0bb0*/ 	.word	0x00000000
        /*0bb4*/ 	.short	0x010a
        /*0bb6*/ 	.byte	0xff
	.zero		1


	//   ....[171]....
        /*0bb8*/ 	.word	0x00009080
        /*0bbc*/ 	.word	0x00000000
        /*0bc0*/ 	.word	0x00000000
        /*0bc4*/ 	.short	0x010a
        /*0bc6*/ 	.byte	0xff
	.zero		1


	//   ....[172]....
        /*0bc8*/ 	.word	0x000090e0
        /*0bcc*/ 	.word	0x00000000
        /*0bd0*/ 	.word	0x00000000
        /*0bd4*/ 	.short	0x010a
        /*0bd6*/ 	.byte	0xff
	.zero		1


	//   ....[173]....
        /*0bd8*/ 	.word	0x00009140
        /*0bdc*/ 	.word	0x00000000
        /*0be0*/ 	.word	0x00000000
        /*0be4*/ 	.short	0x010a
        /*0be6*/ 	.byte	0xff
	.zero		1


	//   ....[174]....
        /*0be8*/ 	.word	0x000091a0
        /*0bec*/ 	.word	0x00000000
        /*0bf0*/ 	.word	0x00000000
        /*0bf4*/ 	.short	0x010a
        /*0bf6*/ 	.byte	0xff
	.zero		1


	//   ....[175]....
        /*0bf8*/ 	.word	0x000091f0
        /*0bfc*/ 	.word	0x00000000
        /*0c00*/ 	.word	0x00000160
        /*0c04*/ 	.short	0x010a
        /*0c06*/ 	.byte	0xff
	.zero		1


	//   ....[176]....
        /*0c08*/ 	.word	0x00009250
        /*0c0c*/ 	.word	0x00000000
        /*0c10*/ 	.word	0x00000158
        /*0c14*/ 	.short	0x010a
        /*0c16*/ 	.byte	0xff
	.zero		1


	//   ....[177]....
        /*0c18*/ 	.word	0x000092b0
        /*0c1c*/ 	.word	0x00000003
        /*0c20*/ 	.word	0x00000130
        /*0c24*/ 	.short	0x010a
        /*0c26*/ 	.byte	0xff
	.zero		1


	//   ....[178]....
        /*0c28*/ 	.word	0x00009310
        /*0c2c*/ 	.word	0x00000003
        /*0c30*/ 	.word	0x00000138
        /*0c34*/ 	.short	0x010a
        /*0c36*/ 	.byte	0xff
	.zero		1


	//   ....[179]....
        /*0c38*/ 	.word	0x00009370
        /*0c3c*/ 	.word	0x00000003
        /*0c40*/ 	.word	0x00000140
        /*0c44*/ 	.short	0x010a
        /*0c46*/ 	.byte	0xff
	.zero		1


	//   ....[180]....
        /*0c48*/ 	.word	0x000093d0
        /*0c4c*/ 	.word	0x00000003
        /*0c50*/ 	.word	0x00000148
        /*0c54*/ 	.short	0x010a
        /*0c56*/ 	.byte	0xff
	.zero		1


	//   ....[181]....
        /*0c58*/ 	.word	0x00009430
        /*0c5c*/ 	.word	0x00000000
        /*0c60*/ 	.word	0x00000130
        /*0c64*/ 	.short	0x010a
        /*0c66*/ 	.byte	0xff
	.zero		1


	//   ....[182]....
        /*0c68*/ 	.word	0x00009490
        /*0c6c*/ 	.word	0x00000000
        /*0c70*/ 	.word	0x00000138
        /*0c74*/ 	.short	0x010a
        /*0c76*/ 	.byte	0xff
	.zero		1


	//   ....[183]....
        /*0c78*/ 	.word	0x000094f0
        /*0c7c*/ 	.word	0x00000000
        /*0c80*/ 	.word	0x00000140
        /*0c84*/ 	.short	0x010a
        /*0c86*/ 	.byte	0xff
	.zero		1


	//   ....[184]....
        /*0c88*/ 	.word	0x00009540
        /*0c8c*/ 	.word	0x00000000
        /*0c90*/ 	.word	0x00000160
        /*0c94*/ 	.short	0x010a
        /*0c96*/ 	.byte	0xff
	.zero		1


	//   ....[185]....
        /*0c98*/ 	.word	0x000095a0
        /*0c9c*/ 	.word	0x00000002
        /*0ca0*/ 	.word	0x00000110
        /*0ca4*/ 	.short	0x010a
        /*0ca6*/ 	.byte	0xff
	.zero		1


	//   ....[186]....
        /*0ca8*/ 	.word	0x000095f0
        /*0cac*/ 	.word	0x0000004f
        /*0cb0*/ 	.word	0x00000180
        /*0cb4*/ 	.short	0x010a
        /*0cb6*/ 	.byte	0xff
	.zero		1


	//   ....[187]....
        /*0cb8*/ 	.word	0x00009640
        /*0cbc*/ 	.word	0x00000003
        /*0cc0*/ 	.word	0x00000110
        /*0cc4*/ 	.short	0x010a
        /*0cc6*/ 	.byte	0xff
	.zero		1


	//   ....[188]....
        /*0cc8*/ 	.word	0x00009690
        /*0ccc*/ 	.word	0x00000053
        /*0cd0*/ 	.word	0x00000110
        /*0cd4*/ 	.short	0x010a
        /*0cd6*/ 	.byte	0xff
	.zero		1


	//   ....[189]....
        /*0cd8*/ 	.word	0x000096e0
        /*0cdc*/ 	.word	0x00000058
        /*0ce0*/ 	.word	0x00000110
        /*0ce4*/ 	.short	0x010a
        /*0ce6*/ 	.byte	0xff
	.zero		1


	//----- nvinfo : EIATTR_NUM_MBARRIERS
	.align		4
.L_47:
        /*0ce8*/ 	.byte	0x03, 0x38
        /*0cea*/ 	.short	0x003c


	//----- nvinfo : EIATTR_EXIT_INSTR_OFFSETS
	.align		4
        /*0cec*/ 	.byte	0x04, 0x1c
        /*0cee*/ 	.short	(.L_49 - .L_48)


	//   ....[0]....
.L_48:
        /*0cf0*/ 	.word	0x00002e30


	//   ....[1]....
        /*0cf4*/ 	.word	0x00003320


	//   ....[2]....
        /*0cf8*/ 	.word	0x00003380


	//   ....[3]....
        /*0cfc*/ 	.word	0x00004200


	//   ....[4]....
        /*0d00*/ 	.word	0x00005260


	//   ....[5]....
        /*0d04*/ 	.word	0x000052a0


	//   ....[6]....
        /*0d08*/ 	.word	0x00008570


	//   ....[7]....
        /*0d0c*/ 	.word	0x000085f0


	//   ....[8]....
        /*0d10*/ 	.word	0x00008620


	//   ....[9]....
        /*0d14*/ 	.word	0x00008690


	//----- nvinfo : EIATTR_MAX_THREADS
	.align		4
.L_49:
        /*0d18*/ 	.byte	0x04, 0x05
        /*0d1a*/ 	.short	(.L_51 - .L_50)
.L_50:
        /*0d1c*/ 	.word	0x00000100
        /*0d20*/ 	.word	0x00000001
        /*0d24*/ 	.word	0x00000001


	//----- nvinfo : EIATTR_CRS_STACK_SIZE
	.align		4
.L_51:
        /*0d28*/ 	.byte	0x04, 0x1e
        /*0d2a*/ 	.short	(.L_53 - .L_52)
.L_52:
        /*0d2c*/ 	.word	0x00000000


	//----- nvinfo : EIATTR_CBANK_PARAM_SIZE
	.align		4
.L_53:
        /*0d30*/ 	.byte	0x03, 0x19
        /*0d32*/ 	.short	0x0800


	//----- nvinfo : EIATTR_PARAM_CBANK
	.align		4
        /*0d34*/ 	.byte	0x04, 0x0a
        /*0d36*/ 	.short	(.L_55 - .L_54)
	.align		4
.L_54:
        /*0d38*/ 	.word	index@(.nv.constant0._ZN7cutlass13device_kernelINS_4gemm6kernel13GemmUniversalIN4cute5tupleIJiiiiEEENS1_10collective13CollectiveMmaINS1_35MainloopSm100TmaUmmaWarpSpecializedILi17ELi2ELi4ENS5_IJNS4_1CILi1EEESB_SB_EEEEENS5_IJNSA_ILi64EEENSA_ILi128EEENSA_ILi32EEEEEENS_10bfloat16_tENS5_IJlSB_lEEESI_SJ_NS4_8TiledMMAINS4_8MMA_AtomIJNS4_20SM100_MMA_F16BF16_SSISI_SI_fLi64ELi128ELNS4_4UMMA5MajorE0ELSO_0ELNSN_7ScaleInE0ELSP_0EEEEEENS4_6LayoutISC_NS5_IJNSA_ILi0EEEST_ST_EEEEENS5_IJNS4_10UnderscoreESW_SW_EEEEENS4_13SM90_TMA_LOADENS4_14ComposedLayoutINS4_7SwizzleILi2ELi4ELi3EEENS4_18smem_ptr_flag_bitsILi16EEENSS_INS5_IJNSA_ILi8EEESG_EEENS5_IJSG_SB_EEEEEEEvNS4_8identityESZ_S19_vS1A_EENS_8epilogue10collective18CollectiveEpilogueINS1C_23Sm100TmaWarpSpecializedILi4ELi2ELi16ELb1ELb0EEEJSH_NS5_IJNSS_ISE_SB_EENSS_ISG_SB_EEEEESI_SJ_SI_SJ_NS1C_6fusion15FusionCallbacksIS1G_NS1K_17LinearCombinationISI_fSI_fLNS_15FloatRoundStyleE2EEESH_S1J_JEEENS4_5SM1004TMEM4LOAD26SM100_TMEM_LOAD_16dp256b4xESZ_S19_NS4_17SM75_U32x4_LDSM_NENS4_14SM90_TMA_STOREES19_NS4_17SM90_U32x4_STSM_NENS4_39AutoVectorizingCopyWithAssumedAlignmentILi128EEEEEEvvEEEEvNT_6ParamsE)
        /*0d3c*/ 	.short	0x0380
        /*0d3e*/ 	.short	0x0800


	//----- nvinfo : EIATTR_SW_WAR
	.align		4
.L_55:
        /*0d40*/ 	.byte	0x04, 0x36
        /*0d42*/ 	.short	(.L_57 - .L_56)
.L_56:
        /*0d44*/ 	.word	0x00000008
.L_57:


//--------------------- .nv.callgraph             --------------------------
	.section	.nv.callgraph,"",@"SHT_CUDA_CALLGRAPH"
	.align	4
	.sectionentsize	8
	.align		4
        /*0000*/ 	.word	0x00000000
	.align		4
        /*0004*/ 	.word	0xffffffff
	.align		4
        /*0008*/ 	.word	index@(_ZN7cutlass13device_kernelINS_4gemm6kernel13GemmUniversalIN4cute5tupleIJiiiiEEENS1_10collective13CollectiveMmaINS1_35MainloopSm100TmaUmmaWarpSpecializedILi17ELi2ELi4ENS5_IJNS4_1CILi1EEESB_SB_EEEEENS5_IJNSA_ILi64EEENSA_ILi128EEENSA_ILi32EEEEEENS_10bfloat16_tENS5_IJlSB_lEEESI_SJ_NS4_8TiledMMAINS4_8MMA_AtomIJNS4_20SM100_MMA_F16BF16_SSISI_SI_fLi64ELi128ELNS4_4UMMA5MajorE0ELSO_0ELNSN_7ScaleInE0ELSP_0EEEEEENS4_6LayoutISC_NS5_IJNSA_ILi0EEEST_ST_EEEEENS5_IJNS4_10UnderscoreESW_SW_EEEEENS4_13SM90_TMA_LOADENS4_14ComposedLayoutINS4_7SwizzleILi2ELi4ELi3EEENS4_18smem_ptr_flag_bitsILi16EEENSS_INS5_IJNSA_ILi8EEESG_EEENS5_IJSG_SB_EEEEEEEvNS4_8identityESZ_S19_vS1A_EENS_8epilogue10collective18CollectiveEpilogueINS1C_23Sm100TmaWarpSpecializedILi4ELi2ELi16ELb1ELb0EEEJSH_NS5_IJNSS_ISE_SB_EENSS_ISG_SB_EEEEESI_SJ_SI_SJ_NS1C_6fusion15FusionCallbacksIS1G_NS1K_17LinearCombinationISI_fSI_fLNS_15FloatRoundStyleE2EEESH_S1J_JEEENS4_5SM1004TMEM4LOAD26SM100_TMEM_LOAD_16dp256b4xESZ_S19_NS4_17SM75_U32x4_LDSM_NENS4_14SM90_TMA_STOREES19_NS4_17SM90_U32x4_STSM_NENS4_39AutoVectorizingCopyWithAssumedAlignmentILi128EEEEEEvvEEEEvNT_6ParamsE)
	.align		4
        /*000c*/ 	.word	index@(__assertfail)
	.align		4
        /*0010*/ 	.word	0x00000000
	.align		4
        /*0014*/ 	.word	0xfffffffe
	.align		4
        /*0018*/ 	.word	0x00000000
	.align		4
        /*001c*/ 	.word	0xfffffffd
	.align		4
        /*0020*/ 	.word	0x00000000
	.align		4
        /*0024*/ 	.word	0xfffffffc


//--------------------- .nv.constant4             --------------------------
	.section	.nv.constant4,"a",@progbits
	.align	8
	.align		8
.nv.constant4:
        /*0000*/ 	.dword	__assertfail
	.align		8
        /*0008*/ 	.dword	__unnamed_1
	.align		8
        /*0010*/ 	.dword	__unnamed_2
	.align		8
        /*0018*/ 	.dword	_ZN40_INTERNAL_b6694fee_4_k_cu_e89574a6_302714cuda3std3__45__cpo5beginE
	.align		8
        /*0020*/ 	.dword	_ZN40_INTERNAL_b6694fee_4_k_cu_e89574a6_302714cuda3std3__45__cpo3endE
	.align		8
        /*0028*/ 	.dword	_ZN40_INTERNAL_b6694fee_4_k_cu_e89574a6_302714cuda3std3__45__cpo6cbeginE
	.align		8
        /*0030*/ 	.dword	_ZN40_INTERNAL_b6694fee_4_k_cu_e89574a6_302714cuda3std3__45__cpo4cendE
	.align		8
        /*0038*/ 	.dword	_ZN40_INTERNAL_b6694fee_4_k_cu_e89574a6_302714cuda3std3__442_GLOBAL__N__b6694fee_4_k_cu_e89574a6_302716ignoreE
	.align		8
        /*0040*/ 	.dword	_ZN40_INTERNAL_b6694fee_4_k_cu_e89574a6_302714cuda3std3__419piecewise_constructE
	.align		8
        /*0048*/ 	.dword	_ZN40_INTERNAL_b6694fee_4_k_cu_e89574a6_302714cuda3std3__48in_placeE
	.align		8
        /*0050*/ 	.dword	_ZN40_INTERNAL_b6694fee_4_k_cu_e89574a6_302714cuda3std6ranges3__45__cpo4swapE
	.align		8
        /*0058*/ 	.dword	_ZN40_INTERNAL_b6694fee_4_k_cu_e89574a6_302714cuda3std6ranges3__45__cpo9iter_moveE
	.align		8
        /*0060*/ 	.dword	_ZN40_INTERNAL_b6694fee_4_k_cu_e89574a6_302714cute7productE
	.align		8
        /*0068*/ 	.dword	_ZN40_INTERNAL_b6694fee_4_k_cu_e89574a6_302714cute1_E
	.align		8
        /*0070*/ 	.dword	$str$25
	.align		8
        /*0078*/ 	.dword	$str$26
	.align		8
        /*0080*/ 	.dword	$str$27
	.align		8
        /*0088*/ 	.dword	$str$28


//--------------------- .text._ZN7cutlass13device_kernelINS_4gemm6kernel13GemmUniversalIN4cute5tupleIJiiiiEEENS1_10collective13CollectiveMmaINS1_35MainloopSm100TmaUmmaWarpSpecializedILi17ELi2ELi4ENS5_IJNS4_1CILi1EEESB_SB_EEEEENS5_IJNSA_ILi64EEENSA_ILi128EEENSA_ILi32EEEEEENS_10bfloat16_tENS5_IJlSB_lEEESI_SJ_NS4_8TiledMMAINS4_8MMA_AtomIJNS4_20SM100_MMA_F16BF16_SSISI_SI_fLi64ELi128ELNS4_4UMMA5MajorE0ELSO_0ELNSN_7ScaleInE0ELSP_0EEEEEENS4_6LayoutISC_NS5_IJNSA_ILi0EEEST_ST_EEEEENS5_IJNS4_10UnderscoreESW_SW_EEEEENS4_13SM90_TMA_LOADENS4_14ComposedLayoutINS4_7SwizzleILi2ELi4ELi3EEENS4_18smem_ptr_flag_bitsILi16EEENSS_INS5_IJNSA_ILi8EEESG_EEENS5_IJSG_SB_EEEEEEEvNS4_8identityESZ_S19_vS1A_EENS_8epilogue10collective18CollectiveEpilogueINS1C_23Sm100TmaWarpSpecializedILi4ELi2ELi16ELb1ELb0EEEJSH_NS5_IJNSS_ISE_SB_EENSS_ISG_SB_EEEEESI_SJ_SI_SJ_NS1C_6fusion15FusionCallbacksIS1G_NS1K_17LinearCombinationISI_fSI_fLNS_15FloatRoundStyleE2EEESH_S1J_JEEENS4_5SM1004TMEM4LOAD26SM100_TMEM_LOAD_16dp256b4xESZ_S19_NS4_17SM75_U32x4_LDSM_NENS4_14SM90_TMA_STOREES19_NS4_17SM90_U32x4_STSM_NENS4_39AutoVectorizingCopyWithAssumedAlignmentILi128EEEEEEvvEEEEvNT_6ParamsE --------------------------
	.section	.text._ZN7cutlass13device_kernelINS_4gemm6kernel13GemmUniversalIN4cute5tupleIJiiiiEEENS1_10collective13CollectiveMmaINS1_35MainloopSm100TmaUmmaWarpSpecializedILi17ELi2ELi4ENS5_IJNS4_1CILi1EEESB_SB_EEEEENS5_IJNSA_ILi64EEENSA_ILi128EEENSA_ILi32EEEEEENS_10bfloat16_tENS5_IJlSB_lEEESI_SJ_NS4_8TiledMMAINS4_8MMA_AtomIJNS4_20SM100_MMA_F16BF16_SSISI_SI_fLi64ELi128ELNS4_4UMMA5MajorE0ELSO_0ELNSN_7ScaleInE0ELSP_0EEEEEENS4_6LayoutISC_NS5_IJNSA_ILi0EEEST_ST_EEEEENS5_IJNS4_10UnderscoreESW_SW_EEEEENS4_13SM90_TMA_LOADENS4_14ComposedLayoutINS4_7SwizzleILi2ELi4ELi3EEENS4_18smem_ptr_flag_bitsILi16EEENSS_INS5_IJNSA_ILi8EEESG_EEENS5_IJSG_SB_EEEEEEEvNS4_8identityESZ_S19_vS1A_EENS_8epilogue10collective18CollectiveEpilogueINS1C_23Sm100TmaWarpSpecializedILi4ELi2ELi16ELb1ELb0EEEJSH_NS5_IJNSS_ISE_SB_EENSS_ISG_SB_EEEEESI_SJ_SI_SJ_NS1C_6fusion15FusionCallbacksIS1G_NS1K_17LinearCombinationISI_fSI_fLNS_15FloatRoundStyleE2EEESH_S1J_JEEENS4_5SM1004TMEM4LOAD26SM100_TMEM_LOAD_16dp256b4xESZ_S19_NS4_17SM75_U32x4_LDSM_NENS4_14SM90_TMA_STOREES19_NS4_17SM90_U32x4_STSM_NENS4_39AutoVectorizingCopyWithAssumedAlignmentILi128EEEEEEvvEEEEvNT_6ParamsE,"ax",@progbits
	.align	128
.text._ZN7cutlass13device_kernelINS_4gemm6kernel13GemmUniversalIN4cute5tupleIJiiiiEEENS1_10collective13CollectiveMmaINS1_35MainloopSm100TmaUmmaWarpSpecializedILi17ELi2ELi4ENS5_IJNS4_1CILi1EEESB_SB_EEEEENS5_IJNSA_ILi64EEENSA_ILi128EEENSA_ILi32EEEEEENS_10bfloat16_tENS5_IJlSB_lEEESI_SJ_NS4_8TiledMMAINS4_8MMA_AtomIJNS4_20SM100_MMA_F16BF16_SSISI_SI_fLi64ELi128ELNS4_4UMMA5MajorE0ELSO_0ELNSN_7ScaleInE0ELSP_0EEEEEENS4_6LayoutISC_NS5_IJNSA_ILi0EEEST_ST_EEEEENS5_IJNS4_10UnderscoreESW_SW_EEEEENS4_13SM90_TMA_LOADENS4_14ComposedLayoutINS4_7SwizzleILi2ELi4ELi3EEENS4_18smem_ptr_flag_bitsILi16EEENSS_INS5_IJNSA_ILi8EEESG_EEENS5_IJSG_SB_EEEEEEEvNS4_8identityESZ_S19_vS1A_EENS_8epilogue10collective18CollectiveEpilogueINS1C_23Sm100TmaWarpSpecializedILi4ELi2ELi16ELb1ELb0EEEJSH_NS5_IJNSS_ISE_SB_EENSS_ISG_SB_EEEEESI_SJ_SI_SJ_NS1C_6fusion15FusionCallbacksIS1G_NS1K_17LinearCombinationISI_fSI_fLNS_15FloatRoundStyleE2EEESH_S1J_JEEENS4_5SM1004TMEM4LOAD26SM100_TMEM_LOAD_16dp256b4xESZ_S19_NS4_17SM75_U32x4_LDSM_NENS4_14SM90_TMA_STOREES19_NS4_17SM90_U32x4_STSM_NENS4_39AutoVectorizingCopyWithAssumedAlignmentILi128EEEEEEvvEEEEvNT_6ParamsE:
        .type           _ZN7cutlass13device_kernelINS_4gemm6kernel13GemmUniversalIN4cute5tupleIJiiiiEEENS1_10collective13CollectiveMmaINS1_35MainloopSm100TmaUmmaWarpSpecializedILi17ELi2ELi4ENS5_IJNS4_1CILi1EEESB_SB_EEEEENS5_IJNSA_ILi64EEENSA_ILi128EEENSA_ILi32EEEEEENS_10bfloat16_tENS5_IJlSB_lEEESI_SJ_NS4_8TiledMMAINS4_8MMA_AtomIJNS4_20SM100_MMA_F16BF16_SSISI_SI_fLi64ELi128ELNS4_4UMMA5MajorE0ELSO_0ELNSN_7ScaleInE0ELSP_0EEEEEENS4_6LayoutISC_NS5_IJNSA_ILi0EEEST_ST_EEEEENS5_IJNS4_10UnderscoreESW_SW_EEEEENS4_13SM90_TMA_LOADENS4_14ComposedLayoutINS4_7SwizzleILi2ELi4ELi3EEENS4_18smem_ptr_flag_bitsILi16EEENSS_INS5_IJNSA_ILi8EEESG_EEENS5_IJSG_SB_EEEEEEEvNS4_8identityESZ_S19_vS1A_EENS_8epilogue10collective18CollectiveEpilogueINS1C_23Sm100TmaWarpSpecializedILi4ELi2ELi16ELb1ELb0EEEJSH_NS5_IJNSS_ISE_SB_EENSS_ISG_SB_EEEEESI_SJ_SI_SJ_NS1C_6fusion15FusionCallbacksIS1G_NS1K_17LinearCombinationISI_fSI_fLNS_15FloatRoundStyleE2EEESH_S1J_JEEENS4_5SM1004TMEM4LOAD26SM100_TMEM_LOAD_16dp256b4xESZ_S19_NS4_17SM75_U32x4_LDSM_NENS4_14SM90_TMA_STOREES19_NS4_17SM90_U32x4_STSM_NENS4_39AutoVectorizingCopyWithAssumedAlignmentILi128EEEEEEvvEEEEvNT_6ParamsE,@function
        .size           _ZN7cutlass13device_kernelINS_4gemm6kernel13GemmUniversalIN4cute5tupleIJiiiiEEENS1_10collective13CollectiveMmaINS1_35MainloopSm100TmaUmmaWarpSpecializedILi17ELi2ELi4ENS5_IJNS4_1CILi1EEESB_SB_EEEEENS5_IJNSA_ILi64EEENSA_ILi128EEENSA_ILi32EEEEEENS_10bfloat16_tENS5_IJlSB_lEEESI_SJ_NS4_8TiledMMAINS4_8MMA_AtomIJNS4_20SM100_MMA_F16BF16_SSISI_SI_fLi64ELi128ELNS4_4UMMA5MajorE0ELSO_0ELNSN_7ScaleInE0ELSP_0EEEEEENS4_6LayoutISC_NS5_IJNSA_ILi0EEEST_ST_EEEEENS5_IJNS4_10UnderscoreESW_SW_EEEEENS4_13SM90_TMA_LOADENS4_14ComposedLayoutINS4_7SwizzleILi2ELi4ELi3EEENS4_18smem_ptr_flag_bitsILi16EEENSS_INS5_IJNSA_ILi8EEESG_EEENS5_IJSG_SB_EEEEEEEvNS4_8identityESZ_S19_vS1A_EENS_8epilogue10collective18CollectiveEpilogueINS1C_23Sm100TmaWarpSpecializedILi4ELi2ELi16ELb1ELb0EEEJSH_NS5_IJNSS_ISE_SB_EENSS_ISG_SB_EEEEESI_SJ_SI_SJ_NS1C_6fusion15FusionCallbacksIS1G_NS1K_17LinearCombinationISI_fSI_fLNS_15FloatRoundStyleE2EEESH_S1J_JEEENS4_5SM1004TMEM4LOAD26SM100_TMEM_LOAD_16dp256b4xESZ_S19_NS4_17SM75_U32x4_LDSM_NENS4_14SM90_TMA_STOREES19_NS4_17SM90_U32x4_STSM_NENS4_39AutoVectorizingCopyWithAssumedAlignmentILi128EEEEEEvvEEEEvNT_6ParamsE,(.L_x_216 - _ZN7cutlass13device_kernelINS_4gemm6kernel13GemmUniversalIN4cute5tupleIJiiiiEEENS1_10collective13CollectiveMmaINS1_35MainloopSm100TmaUmmaWarpSpecializedILi17ELi2ELi4ENS5_IJNS4_1CILi1EEESB_SB_EEEEENS5_IJNSA_ILi64EEENSA_ILi128EEENSA_ILi32EEEEEENS_10bfloat16_tENS5_IJlSB_lEEESI_SJ_NS4_8TiledMMAINS4_8MMA_AtomIJNS4_20SM100_MMA_F16BF16_SSISI_SI_fLi64ELi128ELNS4_4UMMA5MajorE0ELSO_0ELNSN_7ScaleInE0ELSP_0EEEEEENS4_6LayoutISC_NS5_IJNSA_ILi0EEEST_ST_EEEEENS5_IJNS4_10UnderscoreESW_SW_EEEEENS4_13SM90_TMA_LOADENS4_14ComposedLayoutINS4_7SwizzleILi2ELi4ELi3EEENS4_18smem_ptr_flag_bitsILi16EEENSS_INS5_IJNSA_ILi8EEESG_EEENS5_IJSG_SB_EEEEEEEvNS4_8identityESZ_S19_vS1A_EENS_8epilogue10collective18CollectiveEpilogueINS1C_23Sm100TmaWarpSpecializedILi4ELi2ELi16ELb1ELb0EEEJSH_NS5_IJNSS_ISE_SB_EENSS_ISG_SB_EEEEESI_SJ_SI_SJ_NS1C_6fusion15FusionCallbacksIS1G_NS1K_17LinearCombinationISI_fSI_fLNS_15FloatRoundStyleE2EEESH_S1J_JEEENS4_5SM1004TMEM4LOAD26SM100_TMEM_LOAD_16dp256b4xESZ_S19_NS4_17SM75_U32x4_LDSM_NENS4_14SM90_TMA_STOREES19_NS4_17SM90_U32x4_STSM_NENS4_39AutoVectorizingCopyWithAssumedAlignmentILi128EEEEEEvvEEEEvNT_6ParamsE)
        .other          _ZN7cutlass13device_kernelINS_4gemm6kernel13GemmUniversalIN4cute5tupleIJiiiiEEENS1_10collective13CollectiveMmaINS1_35MainloopSm100TmaUmmaWarpSpecializedILi17ELi2ELi4ENS5_IJNS4_1CILi1EEESB_SB_EEEEENS5_IJNSA_ILi64EEENSA_ILi128EEENSA_ILi32EEEEEENS_10bfloat16_tENS5_IJlSB_lEEESI_SJ_NS4_8TiledMMAINS4_8MMA_AtomIJNS4_20SM100_MMA_F16BF16_SSISI_SI_fLi64ELi128ELNS4_4UMMA5MajorE0ELSO_0ELNSN_7ScaleInE0ELSP_0EEEEEENS4_6LayoutISC_NS5_IJNSA_ILi0EEEST_ST_EEEEENS5_IJNS4_10UnderscoreESW_SW_EEEEENS4_13SM90_TMA_LOADENS4_14ComposedLayoutINS4_7SwizzleILi2ELi4ELi3EEENS4_18smem_ptr_flag_bitsILi16EEENSS_INS5_IJNSA_ILi8EEESG_EEENS5_IJSG_SB_EEEEEEEvNS4_8identityESZ_S19_vS1A_EENS_8epilogue10collective18CollectiveEpilogueINS1C_23Sm100TmaWarpSpecializedILi4ELi2ELi16ELb1ELb0EEEJSH_NS5_IJNSS_ISE_SB_EENSS_ISG_SB_EEEEESI_SJ_SI_SJ_NS1C_6fusion15FusionCallbacksIS1G_NS1K_17LinearCombinationISI_fSI_fLNS_15FloatRoundStyleE2EEESH_S1J_JEEENS4_5SM1004TMEM4LOAD26SM100_TMEM_LOAD_16dp256b4xESZ_S19_NS4_17SM75_U32x4_LDSM_NENS4_14SM90_TMA_STOREES19_NS4_17SM90_U32x4_STSM_NENS4_39AutoVectorizingCopyWithAssumedAlignmentILi128EEEEEEvvEEEEvNT_6ParamsE,@"STO_CUDA_ENTRY STV_DEFAULT"
_ZN7cutlass13device_kernelINS_4gemm6kernel13GemmUniversalIN4cute5tupleIJiiiiEEENS1_10collective13CollectiveMmaINS1_35MainloopSm100TmaUmmaWarpSpecializedILi17ELi2ELi4ENS5_IJNS4_1CILi1EEESB_SB_EEEEENS5_IJNSA_ILi64EEENSA_ILi128EEENSA_ILi32EEEEEENS_10bfloat16_tENS5_IJlSB_lEEESI_SJ_NS4_8TiledMMAINS4_8MMA_AtomIJNS4_20SM100_MMA_F16BF16_SSISI_SI_fLi64ELi128ELNS4_4UMMA5MajorE0ELSO_0ELNSN_7ScaleInE0ELSP_0EEEEEENS4_6LayoutISC_NS5_IJNSA_ILi0EEEST_ST_EEEEENS5_IJNS4_10UnderscoreESW_SW_EEEEENS4_13SM90_TMA_LOADENS4_14ComposedLayoutINS4_7SwizzleILi2ELi4ELi3EEENS4_18smem_ptr_flag_bitsILi16EEENSS_INS5_IJNSA_ILi8EEESG_EEENS5_IJSG_SB_EEEEEEEvNS4_8identityESZ_S19_vS1A_EENS_8epilogue10collective18CollectiveEpilogueINS1C_23Sm100TmaWarpSpecializedILi4ELi2ELi16ELb1ELb0EEEJSH_NS5_IJNSS_ISE_SB_EENSS_ISG_SB_EEEEESI_SJ_SI_SJ_NS1C_6fusion15FusionCallbacksIS1G_NS1K_17LinearCombinationISI_fSI_fLNS_15FloatRoundStyleE2EEESH_S1J_JEEENS4_5SM1004TMEM4LOAD26SM100_TMEM_LOAD_16dp256b4xESZ_S19_NS4_17SM75_U32x4_LDSM_NENS4_14SM90_TMA_STOREES19_NS4_17SM90_U32x4_STSM_NENS4_39AutoVectorizingCopyWithAssumedAlignmentILi128EEEEEEvvEEEEvNT_6ParamsE:
[----:B------:R-:W1:Y:S01]  /*0000*/  LDC R1, c[0x0][0x37c] ;  /* 0x0000df00ff017b82 */ /* 0x000e620000000800 */
[----:B------:R-:W2:Y:S01]  /*0010*/  S2R R72, SR_TID.X ;  /* 0x0000000000487919 */ /* 0x000ea20000002100 */
[----:B------:R-:W3:Y:S01]  /*0020*/  LDCU.64 UR4, c[0x0][0x890] ;  /* 0x00011200ff0477ac */ /* 0x000ee20008000a00 */
[----:B------:R-:W-:Y:S02]  /*0030*/  PRMT R59, RZ, 0x7610, R59 ;  /* 0x00007610ff3b7816 */ /* 0x000fe4000000003b */
[----:B------:R-:W-:Y:S01]  /*0040*/  ELECT P5, URZ, PT ;  /* 0x0000000000ff782f */ /* 0x000fe200038a0000 */
[----:B------:R-:W4:Y:S01]  /*0050*/  LDCU.64 UR46, c[0x0][0x358] ;  /* 0x00006b00ff2e77ac */ /* 0x000f220008000a00 */
[----:B---3--:R-:W-:-:S04]  /*0060*/  UISETP.NE.U32.AND UP0, UPT, UR4, URZ, UPT ;  /* 0x000000ff0400728c */ /* 0x008fc8000bf05070 */
[----:B------:R-:W-:Y:S01]  /*0070*/  UISETP.NE.AND.EX UP0, UPT, UR5, URZ, UPT, UP0 ;  /* 0x000000ff0500728c */ /* 0x000fe2000bf05300 */
[----:B--2---:R-:W-:-:S05]  /*0080*/  SHF.R.U32.HI R65, RZ, 0x5, R72 ;  /* 0x00000005ff417819 */ /* 0x004fca0000011648 */
[----:B------:R-:W2:Y:S02]  /*0090*/  SHFL.IDX PT, R0, R65, RZ, 0x1f ;  /* 0x00001fff41007589 */ /* 0x000ea400000e0000 */
[----:B--2---:R-:W-:Y:S01]  /*00a0*/  R2UR UR8, R0 ;  /* 0x00000000000872ca */ /* 0x004fe200000e0000 */
[----:B-1--4-:R-:W-:-:S14]  /*00b0*/  BRA.U UP0, `(.L_x_0) ;  /* 0x00000001002c7547 */ /* 0x012fdc000b800000 */
[----:B------:R-:W1:Y:S02]  /*00c0*/  LDCU.64 UR6, c[0x0][0x888] ;  /* 0x00011100ff0677ac */ /* 0x000e640008000a00 */
[----:B-1----:R-:W-:-:S04]  /*00d0*/  UISETP.NE.U32.AND UP0, UPT, UR6, URZ, UPT ;  /* 0x000000ff0600728c */ /* 0x002fc8000bf05070 */
[----:B------:R-:W-:-:S09]  /*00e0*/  UISETP.NE.AND.EX UP0, UPT, UR7, URZ, UPT, UP0 ;  /* 0x000000ff0700728c */ /* 0x000fd2000bf05300 */
[----:B------:R-:W-:Y:S05]  /*00f0*/  BRA.U !UP0, `(.L_x_1) ;  /* 0x0000000108107547 */ /* 0x000fea000b800000 */
[----:B------:R-:W1:Y:S02]  /*0100*/  LDC.64 R2, c[0x0][0x888] ;  /* 0x00022200ff027b82 */ /* 0x000e640000000a00 */
[----:B-1----:R1:W5:Y:S01]  /*0110*/  LDG.E R35, desc[UR46][R2.64] ;  /* 0x0000002e02237981 */ /* 0x002362000c1e1900 */
[----:B------:R-:W-:Y:S01]  /*0120*/  HFMA2 R59, -RZ, RZ, 0, 5.9604644775390625e-08 ;  /* 0x00000001ff3b7431 */ /* 0x000fe200000001ff */
[----:B------:R-:W-:Y:S05]  /*0130*/  BRA `(.L_x_0) ;  /* 0x00000000000c7947 */ /* 0x000fea0003800000 */
.L_x_1:
[----:B------:R-:W1:Y:S01]  /*0140*/  LDCU UR6, c[0x0][0x880] ;  /* 0x00011000ff0677ac */ /* 0x000e620008000800 */
[----:B------:R-:W-:Y:S01]  /*0150*/  HFMA2 R59, -RZ, RZ, 0, 5.9604644775390625e-08 ;  /* 0x00000001ff3b7431 */ /* 0x000fe200000001ff */
[----:B-1----:R-:W-:-:S07]  /*0160*/  MOV R35, UR6 ;  /* 0x0000000600237c02 */ /* 0x002fce0008000f00 */
.L_x_0:
[----:B------:R-:W2:Y:S02]  /*0170*/  LDCU.64 UR6, c[0x0][0x8b0] ;  /* 0x00011600ff0677ac */ /* 0x000ea40008000a00 */
[----:B--2---:R-:W-:-:S04]  /*0180*/  UISETP.NE.U32.AND UP0, UPT, UR6, URZ, UPT ;  /* 0x000000ff0600728c */ /* 0x004fc8000bf05070 */
[----:B------:R-:W-:-:S09]  /*0190*/  UISETP.NE.AND.EX UP0, UPT, UR7, URZ, UPT, UP0 ;  /* 0x000000ff0700728c */ /* 0x000fd2000bf05300 */
[----:B------:R-:W-:Y:S05]  /*01a0*/  BRA.U UP0, `(.L_x_2) ;  /* 0x0000000100247547 */ /* 0x000fea000b800000 */
[----:B------:R-:W2:Y:S02]  /*01b0*/  LDCU.64 UR6, c[0x0][0x8a8] ;  /* 0x00011500ff0677ac */ /* 0x000ea40008000a00 */
[----:B--2---:R-:W-:-:S04]  /*01c0*/  UISETP.NE.U32.AND UP0, UPT, UR6, URZ, UPT ;  /* 0x000000ff0600728c */ /* 0x004fc8000bf05070 */
[----:B------:R-:W-:-:S09]  /*01d0*/  UISETP.NE.AND.EX UP0, UPT, UR7, URZ, UPT, UP0 ;  /* 0x000000ff0700728c */ /* 0x000fd2000bf05300 */
[----:B------:R-:W-:Y:S05]  /*01e0*/  BRA.U !UP0, `(.L_x_3) ;  /* 0x00000001080c7547 */ /* 0x000fea000b800000 */
[----:B-1----:R-:W1:Y:S02]  /*01f0*/  LDC.64 R2, c[0x0][0x8a8] ;  /* 0x00022a00ff027b82 */ /* 0x002e640000000a00 */
[----:B-1----:R2:W5:Y:S01]  /*0200*/  LDG.E R33, desc[UR46][R2.64] ;  /* 0x0000002e02217981 */ /* 0x002562000c1e1900 */
[----:B------:R-:W-:Y:S05]  /*0210*/  BRA `(.L_x_2) ;  /* 0x0000000000087947 */ /* 0x000fea0003800000 */
.L_x_3:
[----:B------:R-:W2:Y:S02]  /*0220*/  LDCU UR6, c[0x0][0x8a0] ;  /* 0x00011400ff0677ac */ /* 0x000ea40008000800 */
[----:B--2---:R-:W-:Y:S02]  /*0230*/  MOV R33, UR6 ;  /* 0x0000000600217c02 */ /* 0x004fe40008000f00 */
.L_x_2:
[----:B------:R-:W-:Y:S01]  /*0240*/  IMAD.U32 R0, RZ, RZ, UR8 ;  /* 0x00000008ff007e24 */ /* 0x000fe2000f8e00ff */
[----:B------:R-:W-:Y:S04]  /*0250*/  BSSY.RECONVERGENT B0, `(.L_x_4) ;  /* 0x000000c000007945 */ /* 0x000fe80003800200 */
[C---:B------:R-:W-:Y:S02]  /*0260*/  ISETP.NE.OR P1, PT, R0.reuse, 0x1, !P5 ;  /* 0x000000010000780c */ /* 0x040fe40006f25670 */
[----:B------:R-:W-:-:S11]  /*0270*/  ISETP.NE.OR P0, PT, R0, 0x3, !P5 ;  /* 0x000000030000780c */ /* 0x000fd60006f05670 */
[----:B------:R-:W-:Y:S05]  /*0280*/  @P1 BRA `(.L_x_5) ;  /* 0x0000000000201947 */ /* 0x000fea0003800000 */
[----:B------:R-:W3:Y:S02]  /*0290*/  LDCU.64 UR6, c[0x0][0x348] ;  /* 0x00006900ff0677ac */ /* 0x000ee40008000a00 */
[----:B---3--:R-:W-:Y:S02]  /*02a0*/  UIADD3 UR10, UP1, UPT, UR6, 0x80, URZ ;  /* 0x00000080060a7890 */ /* 0x008fe4000ff3e0ff */
[----:B------:R-:W-:Y:S02]  /*02b0*/  UIADD3 UR6, UP0, UPT, UR6, 0x180, URZ ;  /* 0x0000018006067890 */ /* 0x000fe4000ff1e0ff */
[----:B------:R-:W-:Y:S02]  /*02c0*/  UIADD3.X UR11, UPT, UPT, URZ, UR7, URZ, UP1, !UPT ;  /* 0x00000007ff0b7290 */ /* 0x000fe40008ffe4ff */
[----:B------:R-:W-:-:S07]  /*02d0*/  UIADD3.X UR7, UPT, UPT, URZ, UR7, URZ, UP0, !UPT ;  /* 0x00000007ff077290 */ /* 0x000fce00087fe4ff */
[----:B------:R3:W-:Y:S02]  /*02e0*/  UTMACCTL.PF [UR10] ;  /* 0x000000000a0079b9 */ /* 0x0007e40008040000 */
[----:B------:R3:W-:Y:S02]  /*02f0*/  UTMACCTL.PF [UR6] ;  /* 0x00000000060079b9 */ /* 0x0007e40008040000 */
[----:B---3--:R-:W-:Y:S01]  /*0300*/  NOP ;  /* 0x0000000000007918 */ /* 0x008fe20000000000 */
.L_x_5:
[----:B------:R-:W-:Y:S05]  /*0310*/  BSYNC.RECONVERGENT B0 ;  /* 0x0000000000007941 */ /* 0x000fea0003800200 */
.L_x_4:
[----:B------:R-:W-:Y:S04]  /*0320*/  BSSY.RECONVERGENT B0, `(.L_x_6) ;  /* 0x000000a000007945 */ /* 0x000fe80003800200 */
        /* <DEDUP_REMOVED lines=9> */
.L_x_7:
[----:B------:R-:W-:Y:S05]  /*03c0*/  BSYNC.RECONVERGENT B0 ;  /* 0x0000000000007941 */ /* 0x000fea0003800200 */
.L_x_6:
[----:B------:R-:W3:Y:S01]  /*03d0*/  LDCU.64 UR6, c[0x0][0x888] ;  /* 0x00011100ff0677ac */ /* 0x000ee20008000a00 */
[----:B------:R-:W-:Y:S02]  /*03e0*/  UISETP.EQ.U32.AND UP1, UPT, UR4, URZ, UPT ;  /* 0x000000ff0400728c */ /* 0x000fe4000bf22070 */
[----:B------:R-:W-:Y:S02]  /*03f0*/  UPLOP3.LUT UP2, UPT, UPT, UPT, UPT, 0x80, 0x8 ;  /* 0x000000000008789c */ /* 0x000fe40003f4f070 */
[----:B---3--:R-:W-:-:S04]  /*0400*/  UISETP.NE.U32.AND UP0, UPT, UR6, URZ, UPT ;  /* 0x000000ff0600728c */ /* 0x008fc8000bf05070 */
[----:B------:R-:W-:-:S04]  /*0410*/  UISETP.NE.AND.EX UP0, UPT, UR7, URZ, UPT, UP0 ;  /* 0x000000ff0700728c */ /* 0x000fc8000bf05300 */
[----:B------:R-:W-:-:S04]  /*0420*/  UISETP.EQ.OR.EX UP3, UPT, UR5, URZ, !UP0, UP1 ;  /* 0x000000ff0500728c */ /* 0x000fc8000c762710 */
[----:B------:R-:W-:-:S05]  /*0430*/  UP2UR UR50, UPR, URZ, 0x8 ;  /* 0x00000008ff327883 */ /* 0x000fca0008000000 */
[----:B------:R-:W-:Y:S07]  /*0440*/  BRA.U !UP3, `(.L_x_8) ;  /* 0x000000010b207547 */ /* 0x000fee000b800000 */
[----:B------:R-:W-:Y:S01]  /*0450*/  UISETP.NE.U32.AND UP2, UPT, UR4, URZ, UPT ;  /* 0x000000ff0400728c */ /* 0x000fe2000bf45070 */
[----:B-----5:R-:W-:Y:S01]  /*0460*/  FSETP.NEU.AND P0, PT, R35, RZ, PT ;  /* 0x000000ff2300720b */ /* 0x020fe20003f0d000 */
[----:B------:R-:W-:Y:S02]  /*0470*/  USEL UR4, URZ, 0xffffffff, UP0 ;  /* 0xffffffffff047887 */ /* 0x000fe40008000000 */
[----:B------:R-:W-:-:S10]  /*0480*/  UISETP.NE.AND.EX UP2, UPT, UR5, URZ, UPT, UP2 ;  /* 0x000000ff0500728c */ /* 0x000fd4000bf45320 */
[----:B------:R-:W-:Y:S01]  /*0490*/  VOTEU.ANY UP1, P0 ;  /* 0x0000000000ff7886 */ /* 0x000fe20000020100 */
[----:B------:R-:W-:-:S04]  /*04a0*/  @!UP2 USEL UR4, URZ, 0xffffffff, UP1 ;  /* 0xffffffffff04a887 */ /* 0x000fc80008800000 */
[----:B------:R-:W-:-:S04]  /*04b0*/  ULOP3.LUT UR4, UR4, 0x1, URZ, 0xc0, !UPT ;  /* 0x0000000104047892 */ /* 0x000fc8000f8ec0ff */
[----:B------:R-:W-:-:S11]  /*04c0*/  UISETP.NE.U32.AND UP2, UPT, UR4, 0x1, UPT ;  /* 0x000000010400788c */ /* 0x000fd6000bf45070 */
.L_x_8:
[----:B-12---:R-:W1:Y:S01]  /*04d0*/  SHFL.IDX PT, R2, R65, RZ, 0x1f ;  /* 0x00001fff41027589 */ /* 0x006e6200000e0000 */
[----:B------:R-:W-:-:S04]  /*04e0*/  UISETP.NE.AND UP1, UPT, UR8, 0x2, UPT ;  /* 0x000000020800788c */ /* 0x000fc8000bf25270 */
[----:B------:R-:W-:Y:S01]  /*04f0*/  USEL UR6, URZ, 0x1, UP1 ;  /* 0x00000001ff067887 */ /* 0x000fe20008800000 */
[----:B-1----:R-:W-:-:S13]  /*0500*/  ISETP.NE.AND P0, PT, R2, RZ, PT ;  /* 0x000000ff0200720c */ /* 0x002fda0003f05270 */
[----:B------:R-:W-:Y:S05]  /*0510*/  @P0 BRA `(.L_x_9) ;  /* 0x0000000000bc0947 */ /* 0x000fea0003800000 */
[----:B------:R-:W-:Y:S01]  /*0520*/  ELECT P0, URZ, PT ;  /* 0x0000000000ff782f */ /* 0x000fe20003800000 */
[----:B------:R-:W-:-:S12]  /*0530*/  BSSY.RECONVERGENT B0, `(.L_x_9) ;  /* 0x000002d000007945 */ /* 0x000fd80003800200 */
[----:B------:R-:W-:Y:S05]  /*0540*/  @!P0 BRA `(.L_x_10) ;  /* 0x0000000000ac8947 */ /* 0x000fea0003800000 */
[----:B------:R-:W1:Y:S01]  /*0550*/  S2UR UR5, SR_CgaCtaId ;  /* 0x00000000000579c3 */ /* 0x000e620000008800 */
[----:B------:R-:W-:Y:S01]  /*0560*/  UMOV UR7, 0x400 ;  /* 0x0000040000077882 */ /* 0x000fe20000000000 */
[----:B------:R-:W-:Y:S02]  /*0570*/  UMOV UR4, 0x1 ;  /* 0x0000000100047882 */ /* 0x000fe40000000000 */
[----:B------:R-:W-:-:S04]  /*0580*/  UIADD3 UR10, UPT, UPT, -UR4, 0x100000, URZ ;  /* 0x00100000040a7890 */ /* 0x000fc8000fffe1ff */
[----:B------:R-:W-:Y:S02]  /*0590*/  USHF.L.U32 UR11, UR10, 0xb, URZ ;  /* 0x0000000b0a0b7899 */ /* 0x000fe400080006ff */
[----:B------:R-:W-:Y:S02]  /*05a0*/  USHF.L.U32 UR10, UR10, 0x1, URZ ;  /* 0x000000010a0a7899 */ /* 0x000fe400080006ff */
[----:B-1----:R-:W-:Y:S01]  /*05b0*/  ULEA UR5, UR5, UR7, 0x18 ;  /* 0x0000000705057291 */ /* 0x002fe2000f8ec0ff */
[----:B------:R-:W1:Y:S11]  /*05c0*/  FENCE.VIEW.ASYNC.S ;  /* 0x00000000000073c6 */ /* 0x000e760000000000 */
[----:B-1----:R1:W2:Y:S01]  /*05d0*/  SYNCS.EXCH.64 URZ, [UR5], UR10 ;  /* 0x0000000a05ff75b2 */ /* 0x0022a20008000100 */
[----:B------:R1:W3:Y:S01]  /*05e0*/  SYNCS.EXCH.64 URZ, [UR5+0x88], UR10 ;  /* 0x0000880a05ff75b2 */ /* 0x0002e20008000100 */
[----:B------:R1:W4:Y:S01]  /*05f0*/  SYNCS.EXCH.64 URZ, [UR5+0x8], UR10 ;  /* 0x0000080a05ff75b2 */ /* 0x0003220008000100 */
[----:B------:R1:W1:Y:S01]  /*0600*/  SYNCS.EXCH.64 URZ, [UR5+0x90], UR10 ;  /* 0x0000900a05ff75b2 */ /* 0x0002620008000100 */
        /* <DEDUP_REMOVED lines=30> */
[----:B--234-:R-:W-:Y:S01]  /*07f0*/  NOP ;  /* 0x0000000000007918 */ /* 0x01cfe20000000000 */
.L_x_10:
[----:B-1----:R-:W-:Y:S05]  /*0800*/  BSYNC.RECONVERGENT B0 ;  /* 0x0000000000007941 */ /* 0x002fea0003800200 */
.L_x_9:
[----:B------:R-:W1:Y:S01]  /*0810*/  SHFL.IDX PT, R2, R65, RZ, 0x1f ;  /* 0x00001fff41027589 */ /* 0x000e6200000e0000 */
[----:B------:R-:W-:Y:S01]  /*0820*/  NOP ;  /* 0x0000000000007918 */ /* 0x000fe20000000000 */
[----:B-1----:R-:W-:-:S13]  /*0830*/  ISETP.NE.AND P0, PT, R2, 0x1, PT ;  /* 0x000000010200780c */ /* 0x002fda0003f05270 */
[----:B------:R-:W-:Y:S05]  /*0840*/  @P0 BRA `(.L_x_11) ;  /* 0x0000000000580947 */ /* 0x000fea0003800000 */
[----:B------:R-:W1:Y:S01]  /*0850*/  S2UR UR7, SR_CgaCtaId ;  /* 0x00000000000779c3 */ /* 0x000e620000008800 */
[----:B------:R-:W-:Y:S01]  /*0860*/  UMOV UR9, 0x400 ;  /* 0x0000040000097882 */ /* 0x000fe20000000000 */
[----:B------:R-:W-:Y:S01]  /*0870*/  UMOV UR5, 0x20 ;  /* 0x0000002000057882 */ /* 0x000fe20000000000 */
[----:B------:R-:W-:Y:S01]  /*0880*/  UMOV UR4, 0x80 ;  /* 0x0000008000047882 */ /* 0x000fe20000000000 */
[----:B------:R-:W-:-:S04]  /*0890*/  UIADD3 UR10, UPT, UPT, -UR5, 0x100000, URZ ;  /* 0x00100000050a7890 */ /* 0x000fc8000fffe1ff */
[----:B------:R-:W-:Y:S02]  /*08a0*/  USHF.L.U32 UR11, UR10, 0xb, URZ ;  /* 0x0000000b0a0b7899 */ /* 0x000fe400080006ff */
[----:B------:R-:W-:Y:S02]  /*08b0*/  USHF.L.U32 UR10, UR10, 0x1, URZ ;  /* 0x000000010a0a7899 */ /* 0x000fe400080006ff */
[----:B------:R-:W-:-:S04]  /*08c0*/  UIADD3 UR4, UPT, UPT, -UR4, 0x100000, URZ ;  /* 0x0010000004047890 */ /* 0x000fc8000fffe1ff */
[----:B------:R-:W-:Y:S02]  /*08d0*/  USHF.L.U32 UR5, UR4, 0xb, URZ ;  /* 0x0000000b04057899 */ /* 0x000fe400080006ff */
[----:B------:R-:W-:Y:S01]  /*08e0*/  USHF.L.U32 UR4, UR4, 0x1, URZ ;  /* 0x0000000104047899 */ /* 0x000fe200080006ff */
[----:B------:R-:W-:Y:S01]  /*08f0*/  ELECT P0, URZ, PT ;  /* 0x0000000000ff782f */ /* 0x000fe20003800000 */
[----:B-1----:R-:W-:Y:S01]  /*0900*/  ULEA UR7, UR7, UR9, 0x18 ;  /* 0x0000000907077291 */ /* 0x002fe2000f8ec0ff */
[----:B------:R-:W1:Y:S11]  /*0910*/  FENCE.VIEW.ASYNC.S ;  /* 0x00000000000073c6 */ /* 0x000e760000000000 */
[----:B-1----:R1:W2:Y:S01]  /*0920*/  SYNCS.EXCH.64 URZ, [UR7+0x110], UR10 ;  /* 0x0001100a07ff75b2 */ /* 0x0022a20008000100 */
[----:B------:R1:W3:Y:S01]  /*0930*/  SYNCS.EXCH.64 URZ, [UR7+0x130], UR4 ;  /* 0x0001300407ff75b2 */ /* 0x0002e20008000100 */
[----:B------:R1:W4:Y:S01]  /*0940*/  SYNCS.EXCH.64 URZ, [UR7+0x118], UR10 ;  /* 0x0001180a07ff75b2 */ /* 0x0003220008000100 */
[----:B------:R1:W1:Y:S01]  /*0950*/  SYNCS.EXCH.64 URZ, [UR7+0x138], UR4 ;  /* 0x0001380407ff75b2 */ /* 0x0002620008000100 */
[----:B------:R1:W1:Y:S01]  /*0960*/  SYNCS.EXCH.64 URZ, [UR7+0x120], UR10 ;  /* 0x0001200a07ff75b2 */ /* 0x0002620008000100 */
[----:B------:R1:W1:Y:S01]  /*0970*/  SYNCS.EXCH.64 URZ, [UR7+0x140], UR4 ;  /* 0x0001400407ff75b2 */ /* 0x0002620008000100 */
[----:B------:R1:W1:Y:S01]  /*0980*/  SYNCS.EXCH.64 URZ, [UR7+0x128], UR10 ;  /* 0x0001280a07ff75b2 */ /* 0x0002620008000100 */
[----:B------:R1:W1:Y:S01]  /*0990*/  SYNCS.EXCH.64 URZ, [UR7+0x148], UR4 ;  /* 0x0001480407ff75b2 */ /* 0x0002620008000100 */
[----:B------:R-:W-:Y:S01]  /*09a0*/  NOP ;  /* 0x0000000000007918 */ /* 0x000fe20000000000 */
.L_x_11:
[----:B------:R-:W2:Y:S01]  /*09b0*/  SHFL.IDX PT, R2, R65, RZ, 0x1f ;  /* 0x00001fff41027589 */ /* 0x000ea200000e0000 */
[----:B------:R-:W-:Y:S01]  /*09c0*/  NOP ;  /* 0x0000000000007918 */ /* 0x000fe20000000000 */
[----:B--2---:R-:W-:-:S13]  /*09d0*/  ISETP.NE.AND P0, PT, R2, 0x3, PT ;  /* 0x000000030200780c */ /* 0x004fda0003f05270 */
[----:B------:R-:W-:Y:S05]  /*09e0*/  @P0 BRA `(.L_x_12) ;  /* 0x0000000000300947 */ /* 0x000fea0003800000 */
[----:B-1----:R-:W1:Y:S01]  /*09f0*/  S2UR UR5, SR_CgaCtaId ;  /* 0x00000000000579c3 */ /* 0x002e620000008800 */
[----:B------:R-:W-:Y:S01]  /*0a00*/  UMOV UR7, 0x400 ;  /* 0x0000040000077882 */ /* 0x000fe20000000000 */
[----:B------:R-:W-:Y:S01]  /*0a10*/  UMOV UR4, 0x20 ;  /* 0x0000002000047882 */ /* 0x000fe20000000000 */
[----:B------:R-:W-:Y:S01]  /*0a20*/  ELECT P0, URZ, PT ;  /* 0x0000000000ff782f */ /* 0x000fe20003800000 */
[----:B------:R-:W-:-:S04]  /*0a30*/  UIADD3 UR10, UPT, UPT, -UR4, 0x100000, URZ ;  /* 0x00100000040a7890 */ /* 0x000fc8000fffe1ff */
[----:B------:R-:W-:Y:S02]  /*0a40*/  USHF.L.U32 UR11, UR10, 0xb, URZ ;  /* 0x0000000b0a0b7899 */ /* 0x000fe400080006ff */
[----:B------:R-:W-:Y:S02]  /*0a50*/  USHF.L.U32 UR10, UR10, 0x1, URZ ;  /* 0x000000010a0a7899 */ /* 0x000fe400080006ff */
[----:B-1----:R-:W-:Y:S01]  /*0a60*/  ULEA UR5, UR5, UR7, 0x18 ;  /* 0x0000000705057291 */ /* 0x002fe2000f8ec0ff */
[----:B------:R-:W1:Y:S11]  /*0a70*/  FENCE.VIEW.ASYNC.S ;  /* 0x00000000000073c6 */ /* 0x000e760000000000 */
[----:B-1----:R2:W1:Y:S01]  /*0a80*/  SYNCS.EXCH.64 URZ, [UR5+0x150], UR10 ;  /* 0x0001500a05ff75b2 */ /* 0x0024620008000100 */
[----:B------:R2:W1:Y:S02]  /*0a90*/  SYNCS.EXCH.64 URZ, [UR5+0x158], UR10 ;  /* 0x0001580a05ff75b2 */ /* 0x0004640008000100 */
[----:B--2---:R-:W-:Y:S01]  /*0aa0*/  NOP ;  /* 0x0000000000007918 */ /* 0x004fe20000000000 */
.L_x_12:
[----:B------:R-:W2:Y:S01]  /*0ab0*/  SHFL.IDX PT, R2, R65, RZ, 0x1f ;  /* 0x00001fff41027589 */ /* 0x000ea200000e0000 */
[----:B------:R-:W-:Y:S01]  /*0ac0*/  NOP ;  /* 0x0000000000007918 */ /* 0x000fe20000000000 */
[----:B--2---:R-:W-:-:S13]  /*0ad0*/  ISETP.NE.AND P0, PT, R2, 0x4, PT ;  /* 0x000000040200780c */ /* 0x004fda0003f05270 */
[----:B------:R-:W-:Y:S05]  /*0ae0*/  @P0 BRA `(.L_x_13) ;  /* 0x00000000004c0947 */ /* 0x000fea0003800000 */
[----:B-1----:R-:W1:Y:S01]  /*0af0*/  S2UR UR5, SR_CgaCtaId ;  /* 0x00000000000579c3 */ /* 0x002e620000008800 */
[----:B------:R-:W-:Y:S01]  /*0b00*/  UMOV UR9, 0x100 ;  /* 0x0000010000097882 */ /* 0x000fe20000000000 */
[----:B------:R-:W-:Y:S01]  /*0b10*/  UMOV UR7, 0x400 ;  /* 0x0000040000077882 */ /* 0x000fe20000000000 */
[----:B------:R-:W-:Y:S01]  /*0b20*/  USEL UR9, UR9, 0xe0, UP2 ;  /* 0x000000e009097887 */ /* 0x000fe20009000000 */
[----:B------:R-:W-:Y:S01]  /*0b30*/  UMOV UR4, 0x1 ;  /* 0x0000000100047882 */ /* 0x000fe20000000000 */
[----:B------:R-:W-:Y:S01]  /*0b40*/  ELECT P0, URZ, PT ;  /* 0x0000000000ff782f */ /* 0x000fe20003800000 */
[----:B------:R-:W-:-:S04]  /*0b50*/  UIADD3 UR10, UPT, UPT, -UR4, 0x100000, URZ ;  /* 0x00100000040a7890 */ /* 0x000fc8000fffe1ff */
[----:B------:R-:W-:Y:S02]  /*0b60*/  USHF.L.U32 UR11, UR10, 0xb, URZ ;  /* 0x0000000b0a0b7899 */ /* 0x000fe400080006ff */
[----:B------:R-:W-:Y:S02]  /*0b70*/  USHF.L.U32 UR10, UR10, 0x1, URZ ;  /* 0x000000010a0a7899 */ /* 0x000fe400080006ff */
[----:B------:R-:W-:-:S04]  /*0b80*/  UIADD3 UR12, UPT, UPT, -UR9, 0x100000, URZ ;  /* 0x00100000090c7890 */ /* 0x000fc8000fffe1ff */
[----:B------:R-:W-:Y:S02]  /*0b90*/  USHF.L.U32 UR13, UR12, 0xb, URZ ;  /* 0x0000000b0c0d7899 */ /* 0x000fe400080006ff */
[----:B------:R-:W-:Y:S02]  /*0ba0*/  USHF.L.U32 UR12, UR12, 0x1, URZ ;  /* 0x000000010c0c7899 */ /* 0x000fe400080006ff */
[----:B-1----:R-:W-:Y:S01]  /*0bb0*/  ULEA UR5, UR5, UR7, 0x18 ;  /* 0x0000000705057291 */ /* 0x002fe2000f8ec0ff */
[----:B------:R-:W1:Y:S11]  /*0bc0*/  FENCE.VIEW.ASYNC.S ;  /* 0x00000000000073c6 */ /* 0x000e760000000000 */
[----:B-1----:R2:W1:Y:S01]  /*0bd0*/  SYNCS.EXCH.64 URZ, [UR5+0x160], UR10 ;  /* 0x0001600a05ff75b2 */ /* 0x0024620008000100 */
[----:B------:R2:W1:Y:S01]  /*0be0*/  SYNCS.EXCH.64 URZ, [UR5+0x170], UR12 ;  /* 0x0001700c05ff75b2 */ /* 0x0004620008000100 */
[----:B------:R2:W1:Y:S01]  /*0bf0*/  SYNCS.EXCH.64 URZ, [UR5+0x168], UR10 ;  /* 0x0001680a05ff75b2 */ /* 0x0004620008000100 */
[----:B------:R2:W1:Y:S02]  /*0c00*/  SYNCS.EXCH.64 URZ, [UR5+0x178], UR12 ;  /* 0x0001780c05ff75b2 */ /* 0x0004640008000100 */
[----:B--2---:R-:W-:Y:S01]  /*0c10*/  NOP ;  /* 0x0000000000007918 */ /* 0x004fe20000000000 */
.L_x_13:
[----:B------:R-:W2:Y:S01]  /*0c20*/  SHFL.IDX PT, R2, R65, RZ, 0x1f ;  /* 0x00001fff41027589 */ /* 0x000ea200000e0000 */
[----:B------:R-:W-:Y:S01]  /*0c30*/  NOP ;  /* 0x0000000000007918 */ /* 0x000fe20000000000 */
[----:B--2---:R-:W-:-:S13]  /*0c40*/  ISETP.NE.AND P0, PT, R2, 0x5, PT ;  /* 0x000000050200780c */ /* 0x004fda0003f05270 */
[----:B------:R-:W-:Y:S05]  /*0c50*/  @P0 BRA `(.L_x_14) ;  /* 0x0000000000580947 */ /* 0x000fea0003800000 */
[----:B-1----:R-:W1:Y:S01]  /*0c60*/  S2UR UR7, SR_CgaCtaId ;  /* 0x00000000000779c3 */ /* 0x002e620000008800 */
        /* <DEDUP_REMOVED lines=12> */
[----:B-1----:R2:W1:Y:S01]  /*0d30*/  SYNCS.EXCH.64 URZ, [UR7+0x180], UR10 ;  /* 0x0001800a07ff75b2 */ /* 0x0024620008000100 */
[----:B------:R2:W1:Y:S01]  /*0d40*/  SYNCS.EXCH.64 URZ, [UR7+0x1a0], UR4 ;  /* 0x0001a00407ff75b2 */ /* 0x0004620008000100 */
[----:B------:R2:W1:Y:S01]  /*0d50*/  SYNCS.EXCH.64 URZ, [UR7+0x188], UR10 ;  /* 0x0001880a07ff75b2 */ /* 0x0004620008000100 */
[----:B------:R2:W1:Y:S01]  /*0d60*/  SYNCS.EXCH.64 URZ, [UR7+0x1a8], UR4 ;  /* 0x0001a80407ff75b2 */ /* 0x0004620008000100 */
[----:B------:R2:W1:Y:S01]  /*0d70*/  SYNCS.EXCH.64 URZ, [UR7+0x190], UR10 ;  /* 0x0001900a07ff75b2 */ /* 0x0004620008000100 */
[----:B------:R2:W1:Y:S01]  /*0d80*/  SYNCS.EXCH.64 URZ, [UR7+0x1b0], UR4 ;  /* 0x0001b00407ff75b2 */ /* 0x0004620008000100 */
[----:B------:R2:W1:Y:S01]  /*0d90*/  SYNCS.EXCH.64 URZ, [UR7+0x198], UR10 ;  /* 0x0001980a07ff75b2 */ /* 0x0004620008000100 */
[----:B------:R2:W1:Y:S02]  /*0da0*/  SYNCS.EXCH.64 URZ, [UR7+0x1b8], UR4 ;  /* 0x0001b80407ff75b2 */ /* 0x0004640008000100 */
[----:B--2---:R-:W-:Y:S01]  /*0db0*/  NOP ;  /* 0x0000000000007918 */ /* 0x004fe20000000000 */
.L_x_14:
        /* <DEDUP_REMOVED lines=18> */
.L_x_15:
[----:B-1----:R-:W1:Y:S01]  /*0ee0*/  S2UR UR5, SR_CTAID.X ;  /* 0x00000000000579c3 */ /* 0x002e620000002500 */
[----:B------:R-:W-:-:S05]  /*0ef0*/  CS2R.32 R60, SR_CgaSize ;  /* 0x00000000003c7805 */ /* 0x000fca0000008a00 */
[----:B------:R-:W-:-:S05]  /*0f00*/  IMAD R60, R60, -0xa0, RZ ;  /* 0xffffff603c3c7824 */ /* 0x000fca00078e02ff */
[----:B------:R-:W-:-:S14]  /*0f10*/  R2UR UR9, R60 ;  /* 0x000000003c0972ca */ /* 0x000fdc00000e0000 */
[----:B------:R-:W2:Y:S01]  /*0f20*/  LDCU UR9, c[0x0][UR9+0x2b0] ;  /* 0x00005600090977ac */ /* 0x000ea20008000800 */
[----:B------:R-:W-:Y:S01]  /*0f30*/  NOP ;  /* 0x0000000000007918 */ /* 0x000fe20000000000 */
[----:B------:R-:W-:-:S05]  /*0f40*/  CS2R.32 R60, SR_CgaSize ;  /* 0x00000000003c7805 */ /* 0x000fca0000008a00 */
[----:B------:R-:W-:-:S05]  /*0f50*/  IMAD R60, R60, -0xa0, RZ ;  /* 0xffffff603c3c7824 */ /* 0x000fca00078e02ff */
[----:B------:R-:W-:-:S14]  /*0f60*/  R2UR UR7, R60 ;  /* 0x000000003c0772ca */ /* 0x000fdc00000e0000 */
[----:B------:R-:W3:Y:S01]  /*0f70*/  LDCU UR7, c[0x0][UR7+0x2b4] ;  /* 0x00005680070777ac */ /* 0x000ee20008000800 */
[----:B------:R-:W4:Y:S08]  /*0f80*/  S2UR UR4, SR_CTAID.Y ;  /* 0x00000000000479c3 */ /* 0x000f300000002600 */
[----:B------:R-:W3:Y:S01]  /*0f90*/  LDC R9, c[0x0][0xb24] ;  /* 0x0002c900ff097b82 */ /* 0x000ee20000000800 */
[----:B-1----:R-:W-:-:S02]  /*0fa0*/  I2FP.F32.U32 R4, UR5 ;  /* 0x0000000500047c45 */ /* 0x002fc40008201000 */
[----:B------:R-:W-:-:S05]  /*0fb0*/  CS2R.32 R5, SR_CgaSize ;  /* 0x0000000000057805 */ /* 0x000fca0000008a00 */
[----:B------:R-:W-:-:S06]  /*0fc0*/  IMAD R5, R5, -0xa0, RZ ;  /* 0xffffff6005057824 */ /* 0x000fcc00078e02ff */
[----:B------:R-:W1:Y:S01]  /*0fd0*/  LDC R5, c[0x0][R5+0x2a0] ;  /* 0x0000a80005057b82 */ /* 0x000e620000000800 */
[----:B------:R-:W-:Y:S01]  /*0fe0*/  MOV R21, UR5 ;  /* 0x0000000500157c02 */ /* 0x000fe20008000f00 */
[----:B--2---:R-:W-:Y:S01]  /*0ff0*/  FMUL R4, R4, UR9 ;  /* 0x0000000904047c20 */ /* 0x004fe20008400000 */
[----:B----4-:R-:W-:Y:S02]  /*1000*/  I2FP.F32.U32 R2, UR4 ;  /* 0x0000000400027c45 */ /* 0x010fe40008201000 */
[----:B------:R-:W-:-:S05]  /*1010*/  CS2R.32 R3, SR_CgaSize ;  /* 0x0000000000037805 */ /* 0x000fca0000008a00 */
[----:B------:R-:W-:-:S06]  /*1020*/  IMAD R3, R3, -0xa0, RZ ;  /* 0xffffff6003037824 */ /* 0x000fcc00078e02ff */
[----:B------:R-:W2:Y:S01]  /*1030*/  LDC R3, c[0x0][R3+0x2a4] ;  /* 0x0000a90003037b82 */ /* 0x000ea20000000800 */
[----:B------:R-:W4:Y:S01]  /*1040*/  F2I.U32.TRUNC.NTZ R60, R4 ;  /* 0x00000004003c7305 */ /* 0x000f22000020f000 */
[----:B------:R-:W-:Y:S01]  /*1050*/  MOV R20, UR4 ;  /* 0x0000000400147c02 */ /* 0x000fe20008000f00 */
[----:B---3--:R-:W-:-:S05]  /*1060*/  FMUL R2, R2, UR7 ;  /* 0x0000000702027c20 */ /* 0x008fca0008400000 */
[----:B------:R-:W-:Y:S01]  /*1070*/  BAR.SYNC.DEFER_BLOCKING 0x0 ;  /* 0x0000000000007b1d */ /* 0x000fe20000010000 */
[----:B------:R-:W-:-:S05]  /*1080*/  ISETP.GE.AND P0, PT, R9, 0x1, PT ;  /* 0x000000010900780c */ /* 0x000fca0003f06270 */
[----:B------:R-:W3:Y:S02]  /*1090*/  F2I.U32.TRUNC.NTZ R58, R2 ;  /* 0x00000002003a7305 */ /* 0x000ee4000020f000 */
[----:B------:R-:W2:Y:S01]  /*10a0*/  S2UR UR36, SR_CTAID.Z ;  /* 0x00000000002479c3 */ /* 0x000ea20000002700 */
[----:B----4-:R-:W-:-:S05]  /*10b0*/  IADD3 R60, PT, PT, -R60, RZ, RZ ;  /* 0x000000ff3c3c7210 */ /* 0x010fca0007ffe1ff */
[----:B-1----:R-:W-:Y:S01]  /*10c0*/  IMAD R60, R5, R60, UR5 ;  /* 0x00000005053c7e24 */ /* 0x002fe2000f8e023c */
[----:B---3--:R-:W-:-:S05]  /*10d0*/  IADD3 R58, PT, PT, -R58, RZ, RZ ;  /* 0x000000ff3a3a7210 */ /* 0x008fca0007ffe1ff */
[----:B--2---:R-:W-:Y:S01]  /*10e0*/  IMAD R58, R3, R58, UR4 ;  /* 0x00000004033a7e24 */ /* 0x004fe2000f8e023a */
[----:B------:R-:W-:Y:S06]  /*10f0*/  @!P0 BRA `(.L_x_16) ;  /* 0x0000000000b88947 */ /* 0x000fec0003800000 */
[----:B------:R-:W1:Y:S01]  /*1100*/  LDC.64 R4, c[0x0][0xb18] ;  /* 0x0002c600ff047b82 */ /* 0x000e620000000a00 */
[----:B------:R-:W-:-:S07]  /*1110*/  ISETP.NE.AND P0, PT, R9, 0x1, PT ;  /* 0x000000010900780c */ /* 0x000fce0003f05270 */
[----:B------:R-:W2:Y:S08]  /*1120*/  LDC R10, c[0x0][0xb0c] ;  /* 0x0002c300ff0a7b82 */ /* 0x000eb00000000800 */
[----:B------:R-:W3:Y:S08]  /*1130*/  LDC R11, c[0x0][0x370] ;  /* 0x0000dc00ff0b7b82 */ /* 0x000ef00000000800 */
[----:B------:R-:W4:Y:S01]  /*1140*/  LDC R12, c[0x0][0x374] ;  /* 0x0000dd00ff0c7b82 */ /* 0x000f220000000800 */
[----:B-1----:R-:W-:-:S07]  /*1150*/  ISETP.NE.AND P1, PT, R4, 0x1, PT ;  /* 0x000000010400780c */ /* 0x002fce0003f25270 */
[----:B------:R-:W3:Y:S01]  /*1160*/  LDC.64 R6, c[0x0][0xb10] ;  /* 0x0002c400ff067b82 */ /* 0x000ee20000000a00 */
[----:B--2---:R-:W-:-:S07]  /*1170*/  ISETP.NE.AND P2, PT, R10, 0x1, PT ;  /* 0x000000010a00780c */ /* 0x004fce0003f45270 */
[----:B------:R-:W1:Y:S08]  /*1180*/  LDC R8, c[0x0][0xb20] ;  /* 0x0002c800ff087b82 */ /* 0x000e700000000800 */
[----:B------:R-:W2:Y:S01]  /*1190*/  LDC.64 R2, c[0x0][0xb28] ;  /* 0x0002ca00ff027b82 */ /* 0x000ea20000000a00 */
[----:B----4-:R-:W-:-:S04]  /*11a0*/  IMAD.HI.U32 R13, R12, R5, RZ ;  /* 0x000000050c0d7227 */ /* 0x010fc800078e00ff */
[----:B------:R-:W-:-:S04]  /*11b0*/  IMAD.HI.U32 R5, R20, R5, RZ ;  /* 0x0000000514057227 */ /* 0x000fc800078e00ff */
[----:B---3--:R-:W-:-:S04]  /*11c0*/  IMAD.HI.U32 R14, R11, R6, RZ ;  /* 0x000000060b0e7227 */ /* 0x008fc800078e00ff */
[C---:B------:R-:W-:Y:S01]  /*11d0*/  IMAD.HI.U32 R16, R21.reuse, R6, RZ ;  /* 0x0000000615107227 */ /* 0x040fe200078e00ff */
[-C--:B------:R-:W-:Y:S02]  /*11e0*/  @P2 SHF.R.U32.HI R11, RZ, R7.reuse, R14 ;  /* 0x00000007ff0b2219 */ /* 0x080fe4000001160e */
[-C--:B-1----:R-:W-:Y:S02]  /*11f0*/  @P1 SHF.R.U32.HI R12, RZ, R8.reuse, R13 ;  /* 0x00000008ff0c1219 */ /* 0x082fe4000001160d */
[----:B------:R-:W-:Y:S02]  /*1200*/  SHF.R.U32.HI R5, RZ, R8, R5 ;  /* 0x00000008ff057219 */ /* 0x000fe40000011605 */
[----:B------:R-:W-:Y:S02]  /*1210*/  SHF.R.U32.HI R16, RZ, R7, R16 ;  /* 0x00000007ff107219 */ /* 0x000fe40000011610 */
[----:B------:R-:W-:Y:S01]  /*1220*/  SEL R5, R20, R5, !P1 ;  /* 0x0000000514057207 */ /* 0x000fe20004800000 */
[----:B--2---:R-:W-:Y:S01]  /*1230*/  IMAD.HI.U32 R14, R12, R2, RZ ;  /* 0x000000020c0e7227 */ /* 0x004fe200078e00ff */
[----:B------:R-:W-:-:S02]  /*1240*/  SEL R7, R21, R16, !P2 ;  /* 0x0000001015077207 */ /* 0x000fc40005000000 */
[----:B------:R-:W-:Y:S01]  /*1250*/  IADD3 R13, PT, PT, -R5, RZ, RZ ;  /* 0x000000ff050d7210 */ /* 0x000fe20007ffe1ff */
[----:B------:R-:W-:Y:S01]  /*1260*/  IMAD.HI.U32 R6, R11, R2, RZ ;  /* 0x000000020b067227 */ /* 0x000fe200078e00ff */
[----:B------:R-:W-:-:S03]  /*1270*/  @P0 SHF.R.U32.HI R12, RZ, R3, R14 ;  /* 0x00000003ff0c0219 */ /* 0x000fc6000001160e */
[----:B------:R-:W-:Y:S01]  /*1280*/  IMAD R13, R4, R13, R20 ;  /* 0x0000000d040d7224 */ /* 0x000fe200078e0214 */
[----:B------:R-:W-:Y:S01]  /*1290*/  @P0 SHF.R.U32.HI R11, RZ, R3, R6 ;  /* 0x00000003ff0b0219 */ /* 0x000fe20000011606 */
[----:B------:R-:W-:-:S04]  /*12a0*/  IMAD R12, R12, R9, RZ ;  /* 0x000000090c0c7224 */ /* 0x000fc800078e02ff */
[----:B------:R-:W-:Y:S01]  /*12b0*/  IMAD R6, R11, R9, RZ ;  /* 0x000000090b067224 */ /* 0x000fe200078e02ff */
[----:B------:R-:W-:-:S04]  /*12c0*/  ISETP.GE.AND P1, PT, R5, R12, PT ;  /* 0x0000000c0500720c */ /* 0x000fc80003f26270 */
[----:B------:R-:W-:Y:S01]  /*12d0*/  ISETP.GE.OR P1, PT, R7, R6, P1 ;  /* 0x000000060700720c */ /* 0x000fe20000f26670 */
[----:B------:R-:W-:-:S05]  /*12e0*/  IMAD.HI.U32 R6, R5, R2, RZ ;  /* 0x0000000205067227 */ /* 0x000fca00078e00ff */
[----:B------:R-:W-:-:S04]  /*12f0*/  SHF.R.U32.HI R6, RZ, R3, R6 ;  /* 0x00000003ff067219 */ /* 0x000fc80000011606 */
[----:B------:R-:W-:-:S03]  /*1300*/  SEL R6, R5, R6, !P0 ;  /* 0x0000000605067207 */ /* 0x000fc60004000000 */
[----:B------:R-:W-:Y:S01]  /*1310*/  @!P1 IMAD.HI.U32 R8, R7, R2, RZ ;  /* 0x0000000207089227 */ /* 0x000fe200078e00ff */
[----:B------:R-:W-:-:S04]  /*1320*/  IADD3 R2, PT, PT, -R6, RZ, RZ ;  /* 0x000000ff06027210 */ /* 0x000fc80007ffe1ff */
[----:B------:R-:W-:Y:S01]  /*1330*/  @!P1 SHF.R.U32.HI R8, RZ, R3, R8 ;  /* 0x00000003ff089219 */ /* 0x000fe20000011608 */
[----:B------:R-:W-:-:S03]  /*1340*/  IMAD R2, R9, R2, R5 ;  /* 0x0000000209027224 */ /* 0x000fc600078e0205 */
[----:B------:R-:W-:-:S05]  /*1350*/  @!P1 SEL R3, R7, R8, !P0 ;  /* 0x0000000807039207 */ /* 0x000fca0004000000 */
[--C-:B------:R-:W-:Y:S02]  /*1360*/  @!P1 IMAD.IADD R6, R6, 0x1, -R3.reuse ;  /* 0x0000000106069824 */ /* 0x100fe400078e0a03 */
[----:B------:R-:W-:Y:S01]  /*1370*/  @!P1 IMAD R3, R2, R11, R3 ;  /* 0x0000000b02039224 */ /* 0x000fe200078e0203 */
[----:B------:R-:W-:Y:S01]  /*1380*/  IADD3 R2, PT, PT, -R7, RZ, RZ ;  /* 0x000000ff07027210 */ /* 0x000fe20007ffe1ff */
[----:B------:R-:W-:Y:S02]  /*1390*/  @!P1 IMAD R5, R6, R9, R7 ;  /* 0x0000000906059224 */ /* 0x000fe400078e0207 */
[----:B------:R-:W-:Y:S02]  /*13a0*/  @!P1 IMAD.MOV.U32 R7, RZ, RZ, R3 ;  /* 0x000000ffff079224 */ /* 0x000fe400078e0003 */
[----:B------:R-:W-:Y:S02]  /*13b0*/  IMAD R2, R10, R2, R21 ;  /* 0x000000020a027224 */ /* 0x000fe400078e0215 */
[----:B------:R-:W-:-:S02]  /*13c0*/  IMAD R20, R5, R4, R13 ;  /* 0x0000000405147224 */ /* 0x000fc400078e020d */
[----:B------:R-:W-:Y:S02]  /*13d0*/  IMAD R21, R7, R10, R2 ;  /* 0x0000000a07157224 */ /* 0x000fe400078e0202 */
.L_x_16:
[----:B------:R-:W1:Y:S01]  /*13e0*/  LDCU UR4, c[0x0][0xb30] ;  /* 0x00016600ff0477ac */ /* 0x000e620008000800 */
[----:B------:R-:W2:Y:S08]  /*13f0*/  S2UR UR37, SR_CgaCtaId ;  /* 0x00000000002579c3 */ /* 0x000eb00000008800 */
[----:B------:R-:W3:Y:S01]  /*1400*/  LDC R26, c[0x0][0xb24] ;  /* 0x0002c900ff1a7b82 */ /* 0x000ee20000000800 */
[----:B-1----:R-:W-:-:S09]  /*1410*/  UISETP.NE.AND UP1, UPT, UR4, 0x1, UPT ;  /* 0x000000010400788c */ /* 0x002fd2000bf25270 */
[----:B--2---:R-:W-:Y:S05]  /*1420*/  BRA.U UP1, `(.L_x_17) ;  /* 0x0000000101407547 */ /* 0x004fea000b800000 */
[----:B------:R-:W1:Y:S08]  /*1430*/  LDC.64 R4, c[0x0][0xb10] ;  /* 0x0002c400ff047b82 */ /* 0x000e700000000a00 */
[----:B------:R-:W2:Y:S08]  /*1440*/  LDC.64 R2, c[0x0][0xb18] ;  /* 0x0002c600ff027b82 */ /* 0x000eb00000000a00 */
[----:B------:R-:W4:Y:S08]  /*1450*/  LDC R6, c[0x0][0xb20] ;  /* 0x0002c800ff067b82 */ /* 0x000f300000000800 */
[----:B------:R-:W3:Y:S01]  /*1460*/  LDC R8, c[0x0][0xb0c] ;  /* 0x0002c300ff087b82 */ /* 0x000ee20000000800 */
[----:B-1----:R-:W-:-:S05]  /*1470*/  IMAD.HI.U32 R4, R21, R4, RZ ;  /* 0x0000000415047227 */ /* 0x002fca00078e00ff */
[----:B------:R-:W-:Y:S01]  /*1480*/  SHF.R.U32.HI R4, RZ, R5, R4 ;  /* 0x00000005ff047219 */ /* 0x000fe20000011604 */
[----:B--2---:R-:W-:Y:S01]  /*1490*/  IMAD.HI.U32 R3, R20, R3, RZ ;  /* 0x0000000314037227 */ /* 0x004fe200078e00ff */
[----:B------:R-:W-:-:S04]  /*14a0*/  ISETP.NE.AND P0, PT, R2, 0x1, PT ;  /* 0x000000010200780c */ /* 0x000fc80003f05270 */
[----:B----4-:R-:W-:-:S04]  /*14b0*/  SHF.R.U32.HI R3, RZ, R6, R3 ;  /* 0x00000006ff037219 */ /* 0x010fc80000011603 */
[----:B------:R-:W-:Y:S02]  /*14c0*/  SEL R3, R20, R3, !P0 ;  /* 0x0000000314037207 */ /* 0x000fe40004000000 */
[----:B---3--:R-:W-:-:S04]  /*14d0*/  ISETP.NE.AND P1, PT, R8, 0x1, PT ;  /* 0x000000010800780c */ /* 0x008fc80003f25270 */
[----:B------:R-:W-:-:S05]  /*14e0*/  SEL R4, R21, R4, !P1 ;  /* 0x0000000415047207 */ /* 0x000fca0004800000 */
[----:B------:R-:W-:Y:S02]  /*14f0*/  IMAD.IADD R5, R3, 0x1, -R4 ;  /* 0x0000000103057824 */ /* 0x000fe400078e0a04 */
[----:B------:R-:W-:Y:S02]  /*1500*/  IMAD.IADD R3, R4, 0x1, -R3 ;  /* 0x0000000104037824 */ /* 0x000fe400078e0a03 */
[----:B------:R-:W-:Y:S02]  /*1510*/  IMAD R21, R5, R8, R21 ;  /* 0x0000000805157224 */ /* 0x000fe400078e0215 */
[----:B------:R-:W-:-:S07]  /*1520*/  IMAD R20, R3, R2, R20 ;  /* 0x0000000203147224 */ /* 0x000fce00078e0214 */
.L_x_17:
[----:B------:R-:W-:Y:S01]  /*1530*/  BAR.SYNC.DEFER_BLOCKING 0x0 ;  /* 0x0000000000007b1d */ /* 0x000fe20000010000 */
[----:B------:R-:W-:Y:S01]  /*1540*/  UISETP.NE.AND UP1, UPT, UR8, 0x2, UPT ;  /* 0x000000020800788c */ /* 0x000fe2000bf25270 */
[----:B------:R-:W-:Y:S02]  /*1550*/  ISETP.NE.OR P5, PT, R0, 0x2, !P5 ;  /* 0x000000020000780c */ /* 0x000fe40006fa5670 */
[----:B------:R-:W-:-:S06]  /*1560*/  LOP3.LUT R2, R72, 0x1f, RZ, 0xc0, !PT ;  /* 0x0000001f48027812 */ /* 0x000fcc00078ec0ff */
[----:B------:R-:W-:Y:S05]  /*1570*/  BRA.U UP1, `(.L_x_18) ;  /* 0x0000001901347547 */ /* 0x000fea000b800000 */
[----:B------:R-:W1:Y:S01]  /*1580*/  LDCU UR13, c[0x0][0x38c] ;  /* 0x00007180ff0d77ac */ /* 0x000e620008000800 */
[----:B------:R-:W2:Y:S01]  /*1590*/  LDC R9, c[0x0][0x370] ;  /* 0x0000dc00ff097b82 */ /* 0x000ea20000000800 */
[----:B------:R-:W-:Y:S01]  /*15a0*/  PLOP3.LUT P1, PT, PT, PT, UP2, 0x80, 0x8 ;  /* 0x000000000008781c */ /* 0x000fe20003f2f028 */
[----:B------:R-:W-:Y:S01]  /*15b0*/  HFMA2 R12, -RZ, RZ, 0, 0 ;  /* 0x00000000ff0c7431 */ /* 0x000fe200000001ff */
[----:B------:R-:W-:Y:S01]  /*15c0*/  ISETP.EQ.OR P4, PT, R2, RZ, P5 ;  /* 0x000000ff0200720c */ /* 0x000fe20002f82670 */
[----:B------:R-:W-:Y:S01]  /*15d0*/  IMAD.MOV.U32 R15, RZ, RZ, 0x1 ;  /* 0x00000001ff0f7424 */ /* 0x000fe200078e00ff */
[----:B------:R-:W-:Y:S01]  /*15e0*/  PLOP3.LUT P1, PT, P1, PT, PT, 0x8, 0x80 ;  /* 0x000000000080781c */ /* 0x000fe20000f2e170 */
[----:B------:R-:W-:Y:S01]  /*15f0*/  IMAD.MOV.U32 R14, RZ, RZ, RZ ;  /* 0x000000ffff0e7224 */ /* 0x000fe200078e00ff */
[----:B------:R-:W-:Y:S01]  /*1600*/  MOV R8, 0x1 ;  /* 0x0000000100087802 */ /* 0x000fe20000000f00 */
[----:B------:R-:W4:Y:S01]  /*1610*/  LDC R0, c[0x0][0x374] ;  /* 0x0000dd00ff007b82 */ /* 0x000f220000000800 */
[----:B------:R-:W-:Y:S01]  /*1620*/  IMAD.MOV.U32 R10, RZ, RZ, RZ ;  /* 0x000000ffff0a7224 */ /* 0x000fe200078e00ff */
[----:B------:R-:W2:Y:S01]  /*1630*/  LDCU.64 UR22, c[0x0][0x348] ;  /* 0x00006900ff1677ac */ /* 0x000ea20008000a00 */
[----:B------:R-:W-:Y:S01]  /*1640*/  UMOV UR6, URZ ;  /* 0x000000ff00067c82 */ /* 0x000fe20008000000 */
[----:B-1----:R-:W-:-:S04]  /*1650*/  UIADD3 UR5, UPT, UPT, UR13, 0x1f, URZ ;  /* 0x0000001f0d057890 */ /* 0x002fc8000fffe0ff */
[----:B------:R-:W-:-:S04]  /*1660*/  USHF.R.S32.HI UR4, URZ, 0x1f, UR5 ;  /* 0x0000001fff047899 */ /* 0x000fc80008011405 */
[----:B------:R-:W-:-:S04]  /*1670*/  ULEA.HI UR4, UR4, UR5, URZ, 0x5 ;  /* 0x0000000504047291 */ /* 0x000fc8000f8f28ff */
[----:B------:R-:W-:Y:S02]  /*1680*/  USHF.R.S32.HI UR15, URZ, 0x5, UR4 ;  /* 0x00000005ff0f7899 */ /* 0x000fe40008011404 */
[----:B------:R-:W-:Y:S02]  /*1690*/  UIADD3 UR4, UPT, UPT, UR13, -0x1, URZ ;  /* 0xffffffff0d047890 */ /* 0x000fe4000fffe0ff */
[----:B------:R-:W-:Y:S02]  /*16a0*/  UISETP.LT.U32.AND UP0, UPT, UR15, 0x11, UPT ;  /* 0x000000110f00788c */ /* 0x000fe4000bf01070 */
[----:B------:R-:W-:Y:S02]  /*16b0*/  UISETP.GE.U32.AND UP1, UPT, UR4, -0x3f, UPT ;  /* 0xffffffc10400788c */ /* 0x000fe4000bf26070 */
[----:B------:R-:W-:Y:S02]  /*16c0*/  USEL UR14, UR15, 0x11, UP0 ;  /* 0x000000110f0e7887 */ /* 0x000fe40008000000 */
[----:B------:R-:W-:-:S02]  /*16d0*/  UIADD3 UR13, UPT, UPT, UR13, 0x3e, URZ ;  /* 0x0000003e0d0d7890 */ /* 0x000fc4000fffe0ff */
[----:B------:R-:W-:Y:S02]  /*16e0*/  UIADD3 UR5, UPT, UPT, UR14, -0x1, URZ ;  /* 0xffffffff0e057890 */ /* 0x000fe4000fffe0ff */
[----:B------:R-:W-:-:S03]  /*16f0*/  UIADD3 UR7, UPT, UPT, UR15, -UR14, URZ ;  /* 0x8000000e0f077290 */ /* 0x000fc6000fffe0ff */
[----:B------:R-:W-:-:S04]  /*1700*/  @UP1 UIADD3 UR5, UPT, UPT, UR14, URZ, URZ ;  /* 0x000000ff0e051290 */ /* 0x000fc8000fffe0ff */
[----:B--2---:R-:W-:-:S12]  /*1710*/  UIADD3 UR5, UPT, UPT, UR5, 0x1, URZ ;  /* 0x0000000105057890 */ /* 0x004fd8000fffe0ff */
.L_x_36:
[----:B------:R-:W-:Y:S01]  /*1720*/  UISETP.NE.AND UP0, UPT, UR37, URZ, UPT ;  /* 0x000000ff2500728c */ /* 0x000fe2000bf05270 */
[----:B------:R-:W1:Y:S08]  /*1730*/  S2UR UR37, SR_CgaCtaId ;  /* 0x00000000002579c3 */ /* 0x000e700000008800 */
[----:B------:R-:W-:Y:S05]  /*1740*/  BRA.U UP0, `(.L_x_19) ;  /* 0x0000000100347547 */ /* 0x000fea000b800000 */
[----:B------:R-:W2:Y:S01]  /*1750*/  S2R R2, SR_CgaCtaId ;  /* 0x0000000000027919 */ /* 0x000ea20000008800 */
[----:B------:R-:W-:-:S04]  /*1760*/  MOV R3, 0x400 ;  /* 0x0000040000037802 */ /* 0x000fc80000000f00 */
[----:B--2---:R-:W-:Y:S02]  /*1770*/  LEA R3, R2, R3, 0x18 ;  /* 0x0000000302037211 */ /* 0x004fe400078ec0ff */
[----:B------:R-:W-:-:S03]  /*1780*/  SHF.L.U32 R2, R8, 0x1f, RZ ;  /* 0x0000001f08027819 */ /* 0x000fc600000006ff */
[----:B------:R-:W-:-:S04]  /*1790*/  IMAD R3, R10, 0x8, R3 ;  /* 0x000000080a037824 */ /* 0x000fc800078e0203 */
[----:B------:R-:W2:Y:S02]  /*17a0*/  SYNCS.PHASECHK.TRANS64.TRYWAIT P0, [R3+URZ+0x1d0], R2 ;  /* 0x0001d002030075a7 */ /* 0x000ea400080011ff */
[----:B--2---:R-:W-:Y:S05]  /*17b0*/  @!P0 BRA `(.L_x_20) ;  /* 0x0000006c00b88947 */ /* 0x004fea0003800000 */
.L_x_145:
[----:B------:R-:W-:Y:S01]  /*17c0*/  VIADD R10, R10, 0x1 ;  /* 0x000000010a0a7836 */ /* 0x000fe20000000000 */
[----:B------:R2:W-:Y:S04]  /*17d0*/  SYNCS.ARRIVE.TRANS64.A1T0 RZ, [R3+URZ+0x1c0], RZ ;  /* 0x0001c0ff03ff79a7 */ /* 0x0005e800081000ff */
[----:B------:R-:W-:-:S04]  /*17e0*/  ISETP.NE.AND P0, PT, R10, 0x2, PT ;  /* 0x000000020a00780c */ /* 0x000fc80003f05270 */
[----:B------:R-:W-:Y:S02]  /*17f0*/  SEL R10, R10, RZ, P0 ;  /* 0x000000ff0a0a7207 */ /* 0x000fe40000000000 */
[----:B--2---:R-:W-:-:S04]  /*1800*/  SEL R3, RZ, 0x1, P0 ;  /* 0x00000001ff037807 */ /* 0x004fc80000000000 */
[----:B------:R-:W-:-:S07]  /*1810*/  LOP3.LUT R8, R8, R3, RZ, 0x3c, !PT ;  /* 0x0000000308087212 */ /* 0x000fce00078e3cff */
.L_x_19:
[----:B------:R-:W-:Y:S01]  /*1820*/  UMOV UR4, 0x400 ;  /* 0x0000040000047882 */ /* 0x000fe20000000000 */
[----:B------:R-:W-:Y:S01]  /*1830*/  SHF.L.U32 R2, R15, 0x1f, RZ ;  /* 0x0000001f0f027819 */ /* 0x000fe200000006ff */
[----:B-1----:R-:W-:Y:S01]  /*1840*/  ULEA UR4, UR37, UR4, 0x18 ;  /* 0x0000000425047291 */ /* 0x002fe2000f8ec0ff */
[----:B------:R-:W-:Y:S01]  /*1850*/  R2UR UR35, R21 ;  /* 0x00000000152372ca */ /* 0x000fe200000e0000 */
[----:B------:R-:W-:Y:S01]  /*1860*/  UISETP.GE.U32.AND UP0, UPT, UR13, 0x3f, UPT ;  /* 0x0000003f0d00788c */ /* 0x000fe2000bf06070 */
[----:B------:R-:W-:Y:S01]  /*1870*/  R2UR UR11, R20 ;  /* 0x00000000140b72ca */ /* 0x000fe200000e0000 */
[----:B------:R-:W-:Y:S01]  /*1880*/  ULEA UR8, UR6, UR4, 0x3 ;  /* 0x0000000406087291 */ /* 0x000fe2000f8e18ff */
[----:B------:R-:W-:-:S08]  /*1890*/  UMOV UR24, URZ ;  /* 0x000000ff00187c82 */ /* 0x000fd00008000000 */
[----:B------:R1:W2:Y:S01]  /*18a0*/  SYNCS.PHASECHK.TRANS64.TRYWAIT P0, [UR8+0x88], R2 ;  /* 0x00008802ff0075a7 */ /* 0x0002a20008001108 */
[----:B------:R-:W-:Y:S02]  /*18b0*/  USHF.L.U32 UR35, UR35, 0x6, URZ ;  /* 0x0000000623237899 */ /* 0x000fe400080006ff */
[----:B------:R-:W-:Y:S01]  /*18c0*/  USHF.L.U32 UR11, UR11, 0x7, URZ ;  /* 0x000000070b0b7899 */ /* 0x000fe200080006ff */
[----:B------:R-:W-:Y:S11]  /*18d0*/  BRA.U !UP0, `(.L_x_21) ;  /* 0x0000000108a87547 */ /* 0x000ff6000b800000 */
[----:B------:R-:W-:Y:S01]  /*18e0*/  UMOV UR16, URZ ;  /* 0x000000ff00107c82 */ /* 0x000fe20008000000 */
[----:B------:R-:W-:-:S05]  /*18f0*/  UMOV UR17, UR6 ;  /* 0x0000000600117c82 */ /* 0x000fca0008000000 */
.L_x_26:
[----:B-1----:R-:W-:Y:S01]  /*1900*/  ULEA UR33, UR17, UR4, 0x3 ;  /* 0x0000000411217291 */ /* 0x002fe2000f8e18ff */
[----:B--2---:R-:W-:Y:S01]  /*1910*/  @!P5 MOV R3, 0x3000 ;  /* 0x000030000003d802 */ /* 0x004fe20000000f00 */
[----:B--2---:R-:W-:Y:S10]  /*1920*/  @P0 BRA `(.L_x_22) ;  /* 0x00000000000c0947 */ /* 0x004ff40003800000 */
[----:B------:R-:W-:-:S04]  /*1930*/  SHF.L.U32 R5, R15, 0x1f, RZ ;  /* 0x0000001f0f057819 */ /* 0x000fc800000006ff */
[----:B------:R-:W2:Y:S02]  /*1940*/  SYNCS.PHASECHK.TRANS64.TRYWAIT P0, [UR33+0x88], R5 ;  /* 0x00008805ff0075a7 */ /* 0x000ea40008001121 */
[----:B--2---:R-:W-:Y:S05]  /*1950*/  @!P0 BRA `(.L_x_23) ;  /* 0x0000006c00648947 */ /* 0x004fea0003800000 */
.L_x_22:
[----:B------:R2:W-:Y:S01]  /*1960*/  @!P5 SYNCS.ARRIVE.TRANS64 RZ, [UR33], R3 ;  /* 0x00000003ffffd9a7 */ /* 0x0005e20008000021 */
[----:B------:R-:W-:Y:S04]  /*1970*/  BSSY.RECONVERGENT B0, `(.L_x_24) ;  /* 0x0000003000007945 */ /* 0x000fe80003800200 */
[----:B------:R-:W-:Y:S05]  /*1980*/  @P4 BRA `(.L_x_25) ;  /* 0x0000000000044947 */ /* 0x000fea0003800000 */
[----:B------:R-:W-:Y:S05]  /*1990*/  BPT.TRAP 0x1 ;  /* 0x000000040000795c */ /* 0x000fea0000300000 */
.L_x_25:
[----:B------:R-:W-:Y:S05]  /*19a0*/  BSYNC.RECONVERGENT B0 ;  /* 0x0000000000007941 */ /* 0x000fea0003800200 */
.L_x_24:
[----:B------:R-:W-:Y:S02]  /*19b0*/  UIADD3 UR6, UPT, UPT, UR17, 0x1, URZ ;  /* 0x0000000111067890 */ /* 0x000fe4000fffe0ff */
[----:B------:R-:W-:Y:S02]  /*19c0*/  ULEA UR32, UR17, UR4, 0xc ;  /* 0x0000000411207291 */ /* 0x000fe4000f8e60ff */
[----:B------:R-:W-:Y:S02]  /*19d0*/  UISETP.NE.AND UP0, UPT, UR6, 0x11, UPT ;  /* 0x000000110600788c */ /* 0x000fe4000bf05270 */
[----:B------:R-:W-:Y:S02]  /*19e0*/  UIADD3 UR26, UP1, UPT, UR22, 0x80, URZ ;  /* 0x00000080161a7890 */ /* 0x000fe4000ff3e0ff */
[----:B------:R-:W-:Y:S02]  /*19f0*/  USEL UR9, URZ, 0x1, UP0 ;  /* 0x00000001ff097887 */ /* 0x000fe40008000000 */
[----:B------:R-:W-:-:S02]  /*1a00*/  USEL UR6, UR6, URZ, UP0 ;  /* 0x000000ff06067287 */ /* 0x000fc40008000000 */
[----:B------:R-:W-:Y:S02]  /*1a10*/  UIADD3 UR20, UP0, UPT, UR22, 0x180, URZ ;  /* 0x0000018016147890 */ /* 0x000fe4000ff1e0ff */
[----:B------:R-:W-:Y:S01]  /*1a20*/  ULEA UR8, UR6, UR4, 0x3 ;  /* 0x0000000406087291 */ /* 0x000fe2000f8e18ff */
[----:B------:R-:W-:Y:S01]  /*1a30*/  LOP3.LUT R15, R15, UR9, RZ, 0x3c, !PT ;  /* 0x000000090f0f7c12 */ /* 0x000fe2000f8e3cff */
[----:B------:R-:W-:Y:S02]  /*1a40*/  USHF.L.U32 UR34, UR16, 0x5, URZ ;  /* 0x0000000510227899 */ /* 0x000fe400080006ff */
[----:B------:R-:W-:Y:S01]  /*1a50*/  UIADD3.X UR27, UPT, UPT, URZ, UR23, URZ, UP1, !UPT ;  /* 0x00000017ff1b7290 */ /* 0x000fe20008ffe4ff */
[----:B-1----:R-:W-:Y:S01]  /*1a60*/  SHF.L.U32 R2, R15, 0x1f, RZ ;  /* 0x0000001f0f027819 */ /* 0x002fe200000006ff */
[----:B------:R-:W-:Y:S02]  /*1a70*/  UIADD3 UR32, UPT, UPT, UR32, 0x4600, URZ ;  /* 0x0000460020207890 */ /* 0x000fe4000fffe0ff */
[----:B------:R-:W-:Y:S01]  /*1a80*/  UIADD3.X UR21, UPT, UPT, URZ, UR23, URZ, UP0, !UPT ;  /* 0x00000017ff157290 */ /* 0x000fe200087fe4ff */
[----:B------:R1:W1:Y:S01]  /*1a90*/  SYNCS.PHASECHK.TRANS64.TRYWAIT P0, [UR8+0x88], R2 ;  /* 0x00008802ff0075a7 */ /* 0x0002620008001108 */
[----:B------:R-:W-:Y:S01]  /*1aa0*/  ULEA UR8, UR17, UR4, 0xd ;  /* 0x0000000411087291 */ /* 0x000fe2000f8e68ff */
[----:B------:R-:W-:Y:S01]  /*1ab0*/  UMOV UR18, 0x0 ;  /* 0x0000000000127882 */ /* 0x000fe20000000000 */
[----:B------:R-:W-:-:S02]  /*1ac0*/  UMOV UR19, 0x10000000 ;  /* 0x1000000000137882 */ /* 0x000fc40000000000 */
[----:B------:R-:W-:Y:S01]  /*1ad0*/  UIADD3 UR8, UPT, UPT, UR8, 0x15600, URZ ;  /* 0x0001560008087890 */ /* 0x000fe2000fffe0ff */
[----:B------:R1:W-:Y:S01]  /*1ae0*/  UTMALDG.3D [UR32], [UR26], desc[UR18] ;  /* 0x000012201a0075b4 */ /* 0x0003e20008011000 */
[----:B------:R-:W-:Y:S01]  /*1af0*/  UMOV UR12, UR36 ;  /* 0x00000024000c7c82 */ /* 0x000fe20008000000 */
[----:B------:R-:W-:Y:S01]  /*1b00*/  UMOV UR9, UR33 ;  /* 0x0000002100097c82 */ /* 0x000fe20008000000 */
[----:B------:R-:W-:Y:S01]  /*1b10*/  UMOV UR10, UR34 ;  /* 0x00000022000a7c82 */ /* 0x000fe20008000000 */
[----:B------:R-:W-:Y:S01]  /*1b20*/  UIADD3 UR16, UPT, UPT, UR16, 0x1, URZ ;  /* 0x0000000110107890 */ /* 0x000fe2000fffe0ff */
[----:B------:R-:W-:Y:S01]  /*1b30*/  UMOV UR24, UR5 ;  /* 0x0000000500187c82 */ /* 0x000fe20008000000 */
[----:B------:R-:W-:Y:S02]  /*1b40*/  UMOV UR17, UR6 ;  /* 0x0000000600117c82 */ /* 0x000fe40008000000 */
[----:B------:R1:W-:Y:S01]  /*1b50*/  UTMALDG.3D [UR8], [UR20], desc[UR18] ;  /* 0x00001208140075b4 */ /* 0x0003e20008011000 */
[----:B------:R-:W-:-:S09]  /*1b60*/  UISETP.NE.AND UP0, UPT, UR16, UR5, UPT ;  /* 0x000000051000728c */ /* 0x000fd2000bf05270 */
[----:B------:R-:W-:Y:S05]  /*1b70*/  BRA.U UP0, `(.L_x_26) ;  /* 0xfffffffd00607547 */ /* 0x000fea000b83ffff */
.L_x_21:
[----:B-1----:R-:W-:Y:S01]  /*1b80*/  ULEA UR8, UR6, UR4, 0x3 ;  /* 0x0000000406087291 */ /* 0x002fe2000f8e18ff */
[----:B------:R-:W-:Y:S01]  /*1b90*/  SHF.L.U32 R2, R15, 0x1f, RZ ;  /* 0x0000001f0f027819 */ /* 0x000fe200000006ff */
[----:B------:R-:W-:Y:S01]  /*1ba0*/  @!P1 SYNCS.ARRIVE.TRANS64.A1T0 RZ, [UR4+0x158], RZ ;  /* 0x000158ffffff99a7 */ /* 0x000fe20008100004 */
[----:B------:R-:W-:-:S06]  /*1bb0*/  UISETP.GT.AND UP0, UPT, UR15, UR14, UPT ;  /* 0x0000000e0f00728c */ /* 0x000fcc000bf04270 */
[----:B--2---:R1:W2:Y:S03]  /*1bc0*/  SYNCS.PHASECHK.TRANS64.TRYWAIT P0, [UR8+0x88], R2 ;  /* 0x00008802ff0075a7 */ /* 0x0042a60008001108 */
[----:B------:R-:W-:Y:S05]  /*1bd0*/  BRA.U !UP0, `(.L_x_27) ;  /* 0x0000000108ac7547 */ /* 0x000fea000b800000 */
[----:B------:R-:W-:Y:S01]  /*1be0*/  UIADD3 UR21, UPT, UPT, UR7, UR24, URZ ;  /* 0x0000001807157290 */ /* 0x000fe2000fffe0ff */
[----:B------:R-:W-:-:S11]  /*1bf0*/  UMOV UR25, UR6 ;  /* 0x0000000600197c82 */ /* 0x000fd60008000000 */
.L_x_32:
[----:B-1----:R-:W-:Y:S01]  /*1c00*/  ULEA UR17, UR25, UR4, 0x3 ;  /* 0x0000000419117291 */ /* 0x002fe2000f8e18ff */
[----:B--2---:R-:W-:Y:S01]  /*1c10*/  @!P5 MOV R3, 0x3000 ;  /* 0x000030000003d802 */ /* 0x004fe20000000f00 */
[----:B--2---:R-:W-:Y:S10]  /*1c20*/  @P0 BRA `(.L_x_28) ;  /* 0x00000000000c0947 */ /* 0x004ff40003800000 */
[----:B------:R-:W-:-:S04]  /*1c30*/  SHF.L.U32 R5, R15, 0x1f, RZ ;  /* 0x0000001f0f057819 */ /* 0x000fc800000006ff */
[----:B------:R-:W2:Y:S02]  /*1c40*/  SYNCS.PHASECHK.TRANS64.TRYWAIT P0, [UR17+0x88], R5 ;  /* 0x00008805ff0075a7 */ /* 0x000ea40008001111 */
[----:B--2---:R-:W-:Y:S05]  /*1c50*/  @!P0 BRA `(.L_x_29) ;  /* 0x0000006800bc8947 */ /* 0x004fea0003800000 */
.L_x_28:
[----:B------:R2:W-:Y:S01]  /*1c60*/  @!P5 SYNCS.ARRIVE.TRANS64 RZ, [UR17], R3 ;  /* 0x00000003ffffd9a7 */ /* 0x0005e20008000011 */
[----:B------:R-:W-:Y:S04]  /*1c70*/  BSSY.RECONVERGENT B0, `(.L_x_30) ;  /* 0x0000003000007945 */ /* 0x000fe80003800200 */
[----:B------:R-:W-:Y:S05]  /*1c80*/  @P4 BRA `(.L_x_31) ;  /* 0x0000000000044947 */ /* 0x000fea0003800000 */
[----:B------:R-:W-:Y:S05]  /*1c90*/  BPT.TRAP 0x1 ;  /* 0x000000040000795c */ /* 0x000fea0000300000 */
.L_x_31:
[----:B------:R-:W-:Y:S05]  /*1ca0*/  BSYNC.RECONVERGENT B0 ;  /* 0x0000000000007941 */ /* 0x000fea0003800200 */
.L_x_30:
        /* <DEDUP_REMOVED lines=10> */
[----:B------:R-:W-:Y:S01]  /*1d50*/  UIADD3 UR16, UPT, UPT, UR16, 0x4600, URZ ;  /* 0x0000460010107890 */ /* 0x000fe2000fffe0ff */
[----:B-1----:R-:W-:Y:S01]  /*1d60*/  SHF.L.U32 R2, R15, 0x1f, RZ ;  /* 0x0000001f0f027819 */ /* 0x002fe200000006ff */
[----:B------:R-:W-:Y:S02]  /*1d70*/  UIADD3.X UR31, UPT, UPT, URZ, UR23, URZ, UP1, !UPT ;  /* 0x00000017ff1f7290 */ /* 0x000fe40008ffe4ff */
[----:B------:R-:W-:Y:S01]  /*1d80*/  UIADD3.X UR29, UPT, UPT, URZ, UR23, URZ, UP0, !UPT ;  /* 0x00000017ff1d7290 */ /* 0x000fe200087fe4ff */
[----:B------:R1:W1:Y:S01]  /*1d90*/  SYNCS.PHASECHK.TRANS64.TRYWAIT P0, [UR8+0x88], R2 ;  /* 0x00008802ff0075a7 */ /* 0x0002620008001108 */
[----:B------:R-:W-:Y:S01]  /*1da0*/  ULEA UR8, UR25, UR4, 0xd ;  /* 0x0000000419087291 */ /* 0x000fe2000f8e68ff */
[----:B------:R-:W-:Y:S01]  /*1db0*/  UMOV UR26, 0x0 ;  /* 0x00000000001a7882 */ /* 0x000fe20000000000 */
[----:B------:R-:W-:-:S02]  /*1dc0*/  UMOV UR27, 0x10000000 ;  /* 0x10000000001b7882 */ /* 0x000fc40000000000 */
[----:B------:R-:W-:Y:S01]  /*1dd0*/  UIADD3 UR8, UPT, UPT, UR8, 0x15600, URZ ;  /* 0x0001560008087890 */ /* 0x000fe2000fffe0ff */
[----:B------:R-:W-:Y:S01]  /*1de0*/  UMOV UR19, UR35 ;  /* 0x0000002300137c82 */ /* 0x000fe20008000000 */
[----:B------:R-:W-:Y:S01]  /*1df0*/  UMOV UR20, UR36 ;  /* 0x0000002400147c82 */ /* 0x000fe20008000000 */
[----:B------:R-:W-:Y:S01]  /*1e00*/  UMOV UR12, UR36 ;  /* 0x00000024000c7c82 */ /* 0x000fe20008000000 */
[----:B------:R-:W-:Y:S01]  /*1e10*/  UMOV UR9, UR17 ;  /* 0x0000001100097c82 */ /* 0x000fe20008000000 */
[----:B------:R-:W-:Y:S01]  /*1e20*/  UMOV UR10, UR18 ;  /* 0x00000012000a7c82 */ /* 0x000fe20008000000 */
[----:B------:R1:W-:Y:S01]  /*1e30*/  UTMALDG.3D [UR16], [UR30], desc[UR26] ;  /* 0x00001a101e0075b4 */ /* 0x0003e20008011000 */
[----:B------:R-:W-:Y:S01]  /*1e40*/  UIADD3 UR24, UPT, UPT, UR24, 0x1, URZ ;  /* 0x0000000118187890 */ /* 0x000fe2000fffe0ff */
[----:B------:R-:W-:-:S03]  /*1e50*/  UMOV UR25, UR6 ;  /* 0x0000000600197c82 */ /* 0x000fc60008000000 */
[----:B------:R-:W-:Y:S01]  /*1e60*/  UISETP.NE.AND UP0, UPT, UR24, UR21, UPT ;  /* 0x000000151800728c */ /* 0x000fe2000bf05270 */
[----:B------:R1:W-:Y:S08]  /*1e70*/  UTMALDG.3D [UR8], [UR28], desc[UR26] ;  /* 0x00001a081c0075b4 */ /* 0x0003f00008011000 */
[----:B------:R-:W-:Y:S05]  /*1e80*/  BRA.U UP0, `(.L_x_32) ;  /* 0xfffffffd005c7547 */ /* 0x000fea000b83ffff */
.L_x_27:
[----:B-1----:R-:W-:Y:S01]  /*1e90*/  LEA R2, R14, UR4, 0x3 ;  /* 0x000000040e027c11 */ /* 0x002fe2000f8e18ff */
[----:B------:R-:W-:Y:S01]  /*1ea0*/  NOP ;  /* 0x0000000000007918 */ /* 0x000fe20000000000 */
[----:B--2---:R-:W-:Y:S02]  /*1eb0*/  SHF.L.U32 R3, R12, 0x1f, RZ ;  /* 0x0000001f0c037819 */ /* 0x004fe400000006ff */
[----:B------:R-:W-:Y:S02]  /*1ec0*/  LEA R4, R14, UR4, 0x4 ;  /* 0x000000040e047c11 */ /* 0x000fe4000f8e20ff */
[----:B------:R-:W1:Y:S02]  /*1ed0*/  SYNCS.PHASECHK.TRANS64.TRYWAIT P0, [R2+URZ+0x160], R3 ;  /* 0x00016003020075a7 */ /* 0x000e6400080011ff */
[----:B-1----:R-:W-:Y:S05]  /*1ee0*/  @!P0 BRA `(.L_x_33) ;  /* 0x0000006800308947 */ /* 0x002fea0003800000 */
.L_x_148:
[----:B------:R-:W2:Y:S01]  /*1ef0*/  LDS.128 R4, [R4+0x1f0] ;  /* 0x0001f00004047984 */ /* 0x000ea20000000c00 */
[----:B---3--:R-:W-:Y:S01]  /*1f00*/  ISETP.GE.AND P0, PT, R26, 0x1, PT ;  /* 0x000000011a00780c */ /* 0x008fe20003f06270 */
[----:B-1----:R-:W-:Y:S01]  /*1f10*/  VIADD R2, R2, 0x170 ;  /* 0x0000017002027836 */ /* 0x002fe20000000000 */
[----:B------:R-:W-:Y:S01]  /*1f20*/  @!PT LDS RZ, [RZ] ;  /* 0x00000000fffff984 */ /* 0x000fe20000000800 */
[----:B------:R-:W-:Y:S01]  /*1f30*/  @!PT LDS RZ, [RZ] ;  /* 0x00000000fffff984 */ /* 0x000fe20000000800 */
[----:B------:R-:W-:Y:S01]  /*1f40*/  @!PT LDS RZ, [RZ] ;  /* 0x00000000fffff984 */ /* 0x000fe20000000800 */
[----:B------:R-:W-:Y:S01]  /*1f50*/  @!PT LDS RZ, [RZ] ;  /* 0x00000000fffff984 */ /* 0x000fe20000000800 */
[----:B------:R1:W-:Y:S06]  /*1f60*/  MEMBAR.ALL.CTA ;  /* 0x0000000000007992 */ /* 0x0003ec0000008000 */
[----:B-1----:R-:W1:Y:S01]  /*1f70*/  FENCE.VIEW.ASYNC.S ;  /* 0x00000000000073c6 */ /* 0x002e620000000000 */
[----:B------:R-:W-:-:S04]  /*1f80*/  PRMT R2, RZ, 0x654, R2 ;  /* 0x00000654ff027816 */ /* 0x000fc80000000002 */
[----:B-1----:R1:W-:Y:S01]  /*1f90*/  SYNCS.ARRIVE.TRANS64.RED.A1T0 RZ, [R2+URZ], RZ ;  /* 0x000000ff02ff79a7 */ /* 0x0023e200081004ff */
[----:B--2---:R-:W-:-:S13]  /*1fa0*/  LOP3.LUT P2, RZ, R6, 0x1, RZ, 0xc0, !PT ;  /* 0x0000000106ff7812 */ /* 0x004fda000784c0ff */
[----:B------:R-:W-:Y:S01]  /*1fb0*/  @P2 SHF.R.U32.HI R3, RZ, 0x10, R5 ;  /* 0x00000010ff032819 */ /* 0x000fe20000011605 */
[----:B------:R-:W-:Y:S01]  /*1fc0*/  VOTEU.ANY UP0, P2 ;  /* 0x0000000000ff7886 */ /* 0x000fe20001000100 */
[----:B------:R-:W-:Y:S02]  /*1fd0*/  @P2 MOV R13, R4 ;  /* 0x00000004000d2202 */ /* 0x000fe40000000f00 */
[----:B------:R-:W-:Y:S02]  /*1fe0*/  @P2 R2UR.BROADCAST UR8, R3 ;  /* 0x00000000030822ca */ /* 0x000fe400008e0000 */
[----:B------:R-:W-:-:S11]  /*1ff0*/  @P2 LOP3.LUT R11, R5, 0xffff, RZ, 0xc0, !PT ;  /* 0x0000ffff050b2812 */ /* 0x000fd600078ec0ff */
[----:B------:R-:W-:Y:S01]  /*2000*/  @UP0 UMOV UR36, UR8 ;  /* 0x0000000800240c82 */ /* 0x000fe20008000000 */
[----:B-1----:R-:W-:Y:S05]  /*2010*/  @!P0 BRA `(.L_x_34) ;  /* 0x0000000000b88947 */ /* 0x002fea0003800000 */
[----:B------:R-:W4:Y:S01]  /*2020*/  LDC.64 R4, c[0x0][0xb18] ;  /* 0x0002c600ff047b82 */ /* 0x000f220000000a00 */
[----:B------:R-:W-:-:S07]  /*2030*/  ISETP.NE.AND P3, PT, R26, 0x1, PT ;  /* 0x000000011a00780c */ /* 0x000fce0003f65270 */
[----:B------:R-:W1:Y:S08]  /*2040*/  LDC.64 R6, c[0x0][0xb10] ;  /* 0x0002c400ff067b82 */ /* 0x000e700000000a00 */
[----:B------:R-:W2:Y:S08]  /*2050*/  LDC R16, c[0x0][0xb20] ;  /* 0x0002c800ff107b82 */ /* 0x000eb00000000800 */
[----:B------:R-:W3:Y:S01]  /*2060*/  LDC R18, c[0x0][0xb0c] ;  /* 0x0002c300ff127b82 */ /* 0x000ee20000000800 */
[----:B----4-:R-:W-:Y:S01]  /*2070*/  IMAD.HI.U32 R17, R0, R5, RZ ;  /* 0x0000000500117227 */ /* 0x010fe200078e00ff */
[----:B------:R-:W-:-:S03]  /*2080*/  ISETP.NE.AND P0, PT, R4, 0x1, PT ;  /* 0x000000010400780c */ /* 0x000fc60003f05270 */
[----:B------:R-:W-:-:S03]  /*2090*/  IMAD.HI.U32 R5, R11, R5, RZ ;  /* 0x000000050b057227 */ /* 0x000fc600078e00ff */
[----:B------:R-:W4:Y:S01]  /*20a0*/  LDC.64 R2, c[0x0][0xb28] ;  /* 0x0002ca00ff027b82 */ /* 0x000f220000000a00 */
[----:B-1----:R-:W-:-:S04]  /*20b0*/  IMAD.HI.U32 R20, R9, R6, RZ ;  /* 0x0000000609147227 */ /* 0x002fc800078e00ff */
[----:B------:R-:W-:Y:S01]  /*20c0*/  IMAD.HI.U32 R22, R13, R6, RZ ;  /* 0x000000060d167227 */ /* 0x000fe200078e00ff */
[----:B------:R-:W-:Y:S02]  /*20d0*/  SHF.R.U32.HI R20, RZ, R7, R20 ;  /* 0x00000007ff147219 */ /* 0x000fe40000011614 */
[-C--:B--2---:R-:W-:Y:S02]  /*20e0*/  SHF.R.U32.HI R17, RZ, R16.reuse, R17 ;  /* 0x00000010ff117219 */ /* 0x084fe40000011611 */
[----:B------:R-:W-:Y:S02]  /*20f0*/  SHF.R.U32.HI R16, RZ, R16, R5 ;  /* 0x00000010ff107219 */ /* 0x000fe40000011605 */
[----:B------:R-:W-:Y:S02]  /*2100*/  SEL R17, R0, R17, !P0 ;  /* 0x0000001100117207 */ /* 0x000fe40004000000 */
[----:B------:R-:W-:Y:S02]  /*2110*/  SHF.R.U32.HI R22, RZ, R7, R22 ;  /* 0x00000007ff167219 */ /* 0x000fe40000011616 */
[----:B---3--:R-:W-:-:S02]  /*2120*/  ISETP.NE.AND P1, PT, R18, 0x1, PT ;  /* 0x000000011200780c */ /* 0x008fc40003f25270 */
[----:B------:R-:W-:Y:S02]  /*2130*/  SEL R5, R11, R16, !P0 ;  /* 0x000000100b057207 */ /* 0x000fe40004000000 */
[----:B------:R-:W-:Y:S02]  /*2140*/  SEL R19, R9, R20, !P1 ;  /* 0x0000001409137207 */ /* 0x000fe40004800000 */
[----:B------:R-:W-:Y:S01]  /*2150*/  SEL R7, R13, R22, !P1 ;  /* 0x000000160d077207 */ /* 0x000fe20004800000 */
[----:B----4-:R-:W-:-:S04]  /*2160*/  IMAD.HI.U32 R20, R17, R2, RZ ;  /* 0x0000000211147227 */ /* 0x010fc800078e00ff */
[----:B------:R-:W-:Y:S01]  /*2170*/  IMAD.HI.U32 R6, R19, R2, RZ ;  /* 0x0000000213067227 */ /* 0x000fe200078e00ff */
[----:B------:R-:W-:-:S04]  /*2180*/  @P3 SHF.R.U32.HI R17, RZ, R3, R20 ;  /* 0x00000003ff113219 */ /* 0x000fc80000011614 */
        /* <DEDUP_REMOVED lines=8> */
[----:B------:R-:W-:-:S04]  /*2210*/  @!P0 IMAD.HI.U32 R16, R7, R2, RZ ;  /* 0x0000000207108227 */ /* 0x000fc800078e00ff */
[----:B------:R-:W-:Y:S01]  /*2220*/  IMAD.MOV R2, RZ, RZ, -R6 ;  /* 0x000000ffff027224 */ /* 0x000fe200078e0a06 */
[----:B------:R-:W-:-:S03]  /*2230*/  @!P0 SHF.R.U32.HI R16, RZ, R3, R16 ;  /* 0x00000003ff108219 */ /* 0x000fc60000011610 */
[----:B------:R-:W-:Y:S01]  /*2240*/  IMAD R2, R26, R2, R5 ;  /* 0x000000021a027224 */ /* 0x000fe200078e0205 */
[----:B------:R-:W-:Y:S02]  /*2250*/  @!P0 SEL R3, R7, R16, !P3 ;  /* 0x0000001007038207 */ /* 0x000fe40005800000 */
[----:B------:R-:W-:-:S03]  /*2260*/  IADD3 R16, PT, PT, -R5, RZ, RZ ;  /* 0x000000ff05107210 */ /* 0x000fc60007ffe1ff */
[--C-:B------:R-:W-:Y:S02]  /*2270*/  @!P0 IMAD.IADD R6, R6, 0x1, -R3.reuse ;  /* 0x0000000106068824 */ /* 0x100fe400078e0a03 */
[----:B------:R-:W-:Y:S01]  /*2280*/  @!P0 IMAD R3, R2, R19, R3 ;  /* 0x0000001302038224 */ /* 0x000fe200078e0203 */
[----:B------:R-:W-:Y:S01]  /*2290*/  IADD3 R2, PT, PT, -R7, RZ, RZ ;  /* 0x000000ff07027210 */ /* 0x000fe20007ffe1ff */
[----:B------:R-:W-:Y:S02]  /*22a0*/  @!P0 IMAD R5, R26, R6, R7 ;  /* 0x000000061a058224 */ /* 0x000fe400078e0207 */
[----:B------:R-:W-:Y:S02]  /*22b0*/  IMAD R11, R4, R16, R11 ;  /* 0x00000010040b7224 */ /* 0x000fe400078e020b */
[----:B------:R-:W-:Y:S02]  /*22c0*/  @!P0 IMAD.MOV.U32 R7, RZ, RZ, R3 ;  /* 0x000000ffff078224 */ /* 0x000fe400078e0003 */
[----:B------:R-:W-:-:S02]  /*22d0*/  IMAD R2, R18, R2, R13 ;  /* 0x0000000212027224 */ /* 0x000fc400078e020d */
[----:B------:R-:W-:Y:S02]  /*22e0*/  IMAD R11, R5, R4, R11 ;  /* 0x00000004050b7224 */ /* 0x000fe400078e020b */
[----:B------:R-:W-:Y:S02]  /*22f0*/  IMAD R13, R7, R18, R2 ;  /* 0x00000012070d7224 */ /* 0x000fe400078e0202 */
.L_x_34:
[----:B------:R-:W1:Y:S02]  /*2300*/  LDCU UR8, c[0x0][0xb30] ;  /* 0x00016600ff0877ac */ /* 0x000e640008000800 */
[----:B-1----:R-:W-:-:S09]  /*2310*/  UISETP.NE.AND UP0, UPT, UR8, 0x1, UPT ;  /* 0x000000010800788c */ /* 0x002fd2000bf05270 */
[----:B------:R-:W-:Y:S05]  /*2320*/  BRA.U UP0, `(.L_x_35) ;  /* 0x0000000100407547 */ /* 0x000fea000b800000 */
[----:B------:R-:W1:Y:S08]  /*2330*/  LDC.64 R4, c[0x0][0xb10] ;  /* 0x0002c400ff047b82 */ /* 0x000e700000000a00 */
[----:B------:R-:W2:Y:S08]  /*2340*/  LDC.64 R2, c[0x0][0xb18] ;  /* 0x0002c600ff027b82 */ /* 0x000eb00000000a00 */
[----:B------:R-:W3:Y:S08]  /*2350*/  LDC R6, c[0x0][0xb20] ;  /* 0x0002c800ff067b82 */ /* 0x000ef00000000800 */
[----:B------:R-:W4:Y:S01]  /*2360*/  LDC R16, c[0x0][0xb0c] ;  /* 0x0002c300ff107b82 */ /* 0x000f220000000800 */
[----:B-1----:R-:W-:-:S05]  /*2370*/  IMAD.HI.U32 R4, R13, R4, RZ ;  /* 0x000000040d047227 */ /* 0x002fca00078e00ff */
[----:B------:R-:W-:Y:S01]  /*2380*/  SHF.R.U32.HI R4, RZ, R5, R4 ;  /* 0x00000005ff047219 */ /* 0x000fe20000011604 */
[----:B--2---:R-:W-:Y:S01]  /*2390*/  IMAD.HI.U32 R3, R11, R3, RZ ;  /* 0x000000030b037227 */ /* 0x004fe200078e00ff */
[----:B------:R-:W-:-:S04]  /*23a0*/  ISETP.NE.AND P0, PT, R2, 0x1, PT ;  /* 0x000000010200780c */ /* 0x000fc80003f05270 */
[----:B---3--:R-:W-:-:S04]  /*23b0*/  SHF.R.U32.HI R6, RZ, R6, R3 ;  /* 0x00000006ff067219 */ /* 0x008fc80000011603 */
[----:B------:R-:W-:Y:S02]  /*23c0*/  SEL R3, R11, R6, !P0 ;  /* 0x000000060b037207 */ /* 0x000fe40004000000 */
[----:B----4-:R-:W-:-:S04]  /*23d0*/  ISETP.NE.AND P1, PT, R16, 0x1, PT ;  /* 0x000000011000780c */ /* 0x010fc80003f25270 */
[----:B------:R-:W-:-:S05]  /*23e0*/  SEL R4, R13, R4, !P1 ;  /* 0x000000040d047207 */ /* 0x000fca0004800000 */
[----:B------:R-:W-:Y:S02]  /*23f0*/  IMAD.IADD R5, R3, 0x1, -R4 ;  /* 0x0000000103057824 */ /* 0x000fe400078e0a04 */
[----:B------:R-:W-:Y:S02]  /*2400*/  IMAD.IADD R3, R4, 0x1, -R3 ;  /* 0x0000000104037824 */ /* 0x000fe400078e0a03 */
[----:B------:R-:W-:Y:S02]  /*2410*/  IMAD R13, R5, R16, R13 ;  /* 0x00000010050d7224 */ /* 0x000fe400078e020d */
[----:B------:R-:W-:-:S07]  /*2420*/  IMAD R11, R3, R2, R11 ;  /* 0x00000002030b7224 */ /* 0x000fce00078e020b */
.L_x_35:
[----:B------:R-:W-:Y:S01]  /*2430*/  VIADD R14, R14, 0x1 ;  /* 0x000000010e0e7836 */ /* 0x000fe20000000000 */
[----:B------:R-:W-:Y:S01]  /*2440*/  PLOP3.LUT P1, PT, PT, PT, PT, 0x80, 0x8 ;  /* 0x000000000008781c */ /* 0x000fe20003f2f070 */
[----:B------:R-:W-:Y:S02]  /*2450*/  IMAD.IADD R21, R13, 0x1, R60 ;  /* 0x000000010d157824 */ /* 0x000fe400078e023c */
[----:B------:R-:W-:Y:S01]  /*2460*/  IMAD.IADD R20, R11, 0x1, R58 ;  /* 0x000000010b147824 */ /* 0x000fe200078e023a */
[----:B------:R-:W-:-:S04]  /*2470*/  ISETP.NE.AND P0, PT, R14, 0x2, PT ;  /* 0x000000020e00780c */ /* 0x000fc80003f05270 */
[----:B------:R-:W-:Y:S02]  /*2480*/  SEL R3, RZ, 0x1, P0 ;  /* 0x00000001ff037807 */ /* 0x000fe40000000000 */
[----:B------:R-:W-:Y:S02]  /*2490*/  SEL R14, R14, RZ, P0 ;  /* 0x000000ff0e0e7207 */ /* 0x000fe40000000000 */
[----:B------:R-:W-:Y:S01]  /*24a0*/  LOP3.LUT R12, R12, R3, RZ, 0x3c, !PT ;  /* 0x000000030c0c7212 */ /* 0x000fe200078e3cff */
[----:B------:R-:W-:Y:S06]  /*24b0*/  @P2 BRA `(.L_x_36) ;  /* 0xfffffff000982947 */ /* 0x000fec000383ffff */
[----:B------:R-:W-:Y:S01]  /*24c0*/  UIADD3 UR4, UPT, UPT, UR4, 0x88, URZ ;  /* 0x0000008804047890 */ /* 0x000fe2000fffe0ff */
[----:B------:R-:W-:-:S03]  /*24d0*/  SHF.L.U32 R3, R15, 0x1f, RZ ;  /* 0x0000001f0f037819 */ /* 0x000fc600000006ff */
[----:B------:R-:W-:-:S09]  /*24e0*/  ULEA UR5, UR6, UR4, 0x3 ;  /* 0x0000000406057291 */ /* 0x000fd2000f8e18ff */
[----:B------:R-:W1:Y:S02]  /*24f0*/  SYNCS.PHASECHK.TRANS64.TRYWAIT P0, [UR5], R3 ;  /* 0x00000003ff0075a7 */ /* 0x000e640008001105 */
[----:B-1----:R-:W-:Y:S05]  /*2500*/  @!P0 BRA `(.L_x_37) ;  /* 0x0000006000bc8947 */ /* 0x002fea0003800000 */
.L_x_150:
[----:B------:R-:W-:-:S04]  /*2510*/  UIADD3 UR6, UPT, UPT, UR6, 0x1, URZ ;  /* 0x0000000106067890 */ /* 0x000fc8000fffe0ff */
[----:B------:R-:W-:-:S04]  /*2520*/  UISETP.NE.AND UP0, UPT, UR6, 0x11, UPT ;  /* 0x000000110600788c */ /* 0x000fc8000bf05270 */
[----:B------:R-:W-:Y:S02]  /*2530*/  USEL UR7, URZ, 0x1, UP0 ;  /* 0x00000001ff077887 */ /* 0x000fe40008000000 */
[----:B------:R-:W-:-:S04]  /*2540*/  USEL UR6, UR6, URZ, UP0 ;  /* 0x000000ff06067287 */ /* 0x000fc80008000000 */
[----:B------:R-:W-:Y:S01]  /*2550*/  ULEA UR5, UR6, UR4, 0x3 ;  /* 0x0000000406057291 */ /* 0x000fe2000f8e18ff */
[----:B------:R-:W-:-:S04]  /*2560*/  LOP3.LUT R2, R15, UR7, RZ, 0x3c, !PT ;  /* 0x000000070f027c12 */ /* 0x000fc8000f8e3cff */
[----:B-1----:R-:W-:-:S04]  /*2570*/  SHF.L.U32 R3, R2, 0x1f, RZ ;  /* 0x0000001f02037819 */ /* 0x002fc800000006ff */
[----:B------:R-:W1:Y:S02]  /*2580*/  SYNCS.PHASECHK.TRANS64.TRYWAIT P0, [UR5], R3 ;  /* 0x00000003ff0075a7 */ /* 0x000e640008001105 */
[----:B-1----:R-:W-:Y:S05]  /*2590*/  @!P0 BRA `(.L_x_38) ;  /* 0x0000006000b08947 */ /* 0x002fea0003800000 */
.L_x_152:
        /* <DEDUP_REMOVED lines=9> */
.L_x_154:
        /* <DEDUP_REMOVED lines=9> */
.L_x_156:
        /* <DEDUP_REMOVED lines=9> */
.L_x_158:
        /* <DEDUP_REMOVED lines=9> */
.L_x_160:
        /* <DEDUP_REMOVED lines=9> */
.L_x_162:
        /* <DEDUP_REMOVED lines=9> */
.L_x_164:
        /* <DEDUP_REMOVED lines=9> */
.L_x_166:
        /* <DEDUP_REMOVED lines=9> */
.L_x_168:
        /* <DEDUP_REMOVED lines=9> */
.L_x_170:
        /* <DEDUP_REMOVED lines=9> */
.L_x_172:
        /* <DEDUP_REMOVED lines=9> */
.L_x_174:
        /* <DEDUP_REMOVED lines=9> */
.L_x_176:
        /* <DEDUP_REMOVED lines=9> */
.L_x_178:
        /* <DEDUP_REMOVED lines=9> */
.L_x_180:
[----:B------:R-:W-:-:S04]  /*2d80*/  UIADD3 UR6, UPT, UPT, UR6, 0x1, URZ ;  /* 0x0000000106067890 */ /* 0x000fc8000fffe0ff */
[----:B------:R-:W-:-:S04]  /*2d90*/  UISETP.NE.AND UP0, UPT, UR6, 0x11, UPT ;  /* 0x000000110600788c */ /* 0x000fc8000bf05270 */
[----:B------:R-:W-:Y:S02]  /*2da0*/  USEL UR5, URZ, 0x1, UP0 ;  /* 0x00000001ff057887 */ /* 0x000fe40008000000 */
[----:B------:R-:W-:-:S04]  /*2db0*/  USEL UR6, UR6, URZ, UP0 ;  /* 0x000000ff06067287 */ /* 0x000fc80008000000 */
[----:B------:R-:W-:Y:S01]  /*2dc0*/  ULEA UR6, UR6, UR4, 0x3 ;  /* 0x0000000406067291 */ /* 0x000fe2000f8e18ff */
[----:B-1----:R-:W-:-:S04]  /*2dd0*/  LOP3.LUT R3, R2, UR5, RZ, 0x3c, !PT ;  /* 0x0000000502037c12 */ /* 0x002fc8000f8e3cff */
[----:B------:R-:W-:Y:S01]  /*2de0*/  SHF.L.U32 R3, R3, 0x1f, RZ ;  /* 0x0000001f03037819 */ /* 0x000fe200000006ff */
[----:B----4-:R-:W-:-:S07]  /*2df0*/  IMAD.U32 R0, RZ, RZ, UR6 ;  /* 0x00000006ff007e24 */ /* 0x010fce000f8e00ff */
.L_x_53:
[----:B-1----:R1:W2:Y:S02]  /*2e00*/  SYNCS.PHASECHK.TRANS64.TRYWAIT P0, [R0+URZ], R3 ;  /* 0x00000003000075a7 */ /* 0x0022a400080011ff */
[----:B--2---:R-:W-:Y:S05]  /*2e10*/  @!P0 NANOSLEEP.SYNCS 0x989680 ;  /* 0x009896800000895d */ /* 0x004fea0003900000 */
[----:B------:R-:W2:Y:S02]  /*2e20*/  @!P0 SYNCS.PHASECHK.TRANS64 P0, [R0+URZ], R3 ;  /* 0x00000003000085a7 */ /* 0x000ea400080010ff */
[----:B--2---:R-:W-:Y:S05]  /*2e30*/  @P0 EXIT ;  /* 0x000000000000094d */ /* 0x004fea0003800000 */
[----:B------:R-:W-:Y:S05]  /*2e40*/  BRA `(.L_x_53) ;  /* 0xfffffffc00ec7947 */ /* 0x000fea000383ffff */
.L_x_18:
[----:B------:R-:W-:-:S04]  /*2e50*/  UISETP.NE.AND UP1, UPT, UR37, URZ, UPT ;  /* 0x000000ff2500728c */ /* 0x000fc8000bf25270 */
[----:B------:R-:W-:-:S09]  /*2e60*/  UISETP.NE.OR UP1, UPT, UR8, 0x1, UP1 ;  /* 0x000000010800788c */ /* 0x000fd20008f25670 */
[----:B------:R-:W-:Y:S05]  /*2e70*/  BRA.U UP1, `(.L_x_54) ;  /* 0x0000000501487547 */ /* 0x000fea000b800000 */
[----:B------:R-:W-:Y:S01]  /*2e80*/  ISETP.NE.AND P2, PT, R2, RZ, PT ;  /* 0x000000ff0200720c */ /* 0x000fe20003f45270 */
[----:B------:R-:W-:Y:S01]  /*2e90*/  IMAD.MOV.U32 R12, RZ, RZ, 0x1 ;  /* 0x00000001ff0c7424 */ /* 0x000fe200078e00ff */
[----:B------:R-:W-:Y:S02]  /*2ea0*/  CS2R R10, SRZ ;  /* 0x00000000000a7805 */ /* 0x000fe4000001ff00 */
[----:B------:R-:W-:Y:S01]  /*2eb0*/  CS2R R8, SRZ ;  /* 0x0000000000087805 */ /* 0x000fe2000001ff00 */
[----:B------:R-:W-:Y:S01]  /*2ec0*/  UMOV UR4, 0x400 ;  /* 0x0000040000047882 */ /* 0x000fe20000000000 */
[----:B------:R-:W-:Y:S01]  /*2ed0*/  UMOV UR6, URZ ;  /* 0x000000ff00067c82 */ /* 0x000fe20008000000 */
[----:B------:R-:W-:-:S12]  /*2ee0*/  ULEA UR37, UR37, UR4, 0x18 ;  /* 0x0000000425257291 */ /* 0x000fd8000f8ec0ff */
.L_x_58:
[----:B------:R-:W-:Y:S02]  /*2ef0*/  LEA R0, R8, UR37, 0x3 ;  /* 0x0000002508007c11 */ /* 0x000fe4000f8e18ff */
[----:B------:R-:W-:-:S03]  /*2f00*/  SHF.L.U32 R5, R9, 0x1f, RZ ;  /* 0x0000001f09057819 */ /* 0x000fc600000006ff */
[----:B------:R-:W-:Y:S01]  /*2f10*/  VIADD R4, R0, 0x1d0 ;  /* 0x000001d000047836 */ /* 0x000fe20000000000 */
[----:B------:R-:W1:Y:S02]  /*2f20*/  SYNCS.PHASECHK.TRANS64.TRYWAIT P0, [R0+URZ+0x1c0], R5 ;  /* 0x0001c005000075a7 */ /* 0x000e6400080011ff */
[----:B-1----:R-:W-:Y:S05]  /*2f30*/  @!P0 BRA `(.L_x_55) ;  /* 0x0000005c00b08947 */ /* 0x002fea0003800000 */
.L_x_181:
[----:B------:R-:W-:Y:S01]  /*2f40*/  ULEA UR5, UR6, UR37, 0x3 ;  /* 0x0000002506057291 */ /* 0x000fe2000f8e18ff */
[----:B------:R-:W-:Y:S02]  /*2f50*/  PRMT R4, RZ, 0x654, R4 ;  /* 0x00000654ff047816 */ /* 0x000fe40000000004 */
[----:B-1----:R-:W-:Y:S01]  /*2f60*/  SHF.L.U32 R5, R12, 0x1f, RZ ;  /* 0x0000001f0c057819 */ /* 0x002fe200000006ff */
[----:B------:R-:W-:Y:S01]  /*2f70*/  UIADD3 UR4, UPT, UPT, UR5, 0x160, URZ ;  /* 0x0000016005047890 */ /* 0x000fe2000fffe0ff */
[----:B------:R1:W-:Y:S05]  /*2f80*/  SYNCS.ARRIVE.TRANS64.RED.A1T0 RZ, [R4+URZ], RZ ;  /* 0x000000ff04ff79a7 */ /* 0x0003ea00081004ff */
[----:B------:R-:W-:Y:S01]  /*2f90*/  IMAD.U32 R7, RZ, RZ, UR4 ;  /* 0x00000004ff077e24 */ /* 0x000fe2000f8e00ff */
[----:B------:R-:W2:Y:S04]  /*2fa0*/  SYNCS.PHASECHK.TRANS64.TRYWAIT P0, [UR5+0x170], R5 ;  /* 0x00017005ff0075a7 */ /* 0x000ea80008001105 */
[----:B------:R-:W-:Y:S01]  /*2fb0*/  PRMT R6, R2, 0x654, R7 ;  /* 0x0000065402067816 */ /* 0x000fe20000000007 */
[----:B-1----:R-:W-:Y:S01]  /*2fc0*/  @!P2 IMAD.MOV.U32 R4, RZ, RZ, 0x10 ;  /* 0x00000010ff04a424 */ /* 0x002fe200078e00ff */
[----:B--2---:R-:W-:Y:S06]  /*2fd0*/  @!P0 BRA `(.L_x_56) ;  /* 0x0000005c009c8947 */ /* 0x004fec0003800000 */
.L_x_183:
[----:B------:R-:W-:Y:S01]  /*2fe0*/  ULEA UR4, UR6, UR37, 0x4 ;  /* 0x0000002506047291 */ /* 0x000fe2000f8e20ff */
[----:B------:R-:W-:Y:S01]  /*2ff0*/  SEL R3, R6, R3, !P2 ;  /* 0x0000000306037207 */ /* 0x000fe20005000000 */
[----:B------:R-:W-:Y:S01]  /*3000*/  UIADD3 UR5, UPT, UPT, UR5, 0x160, URZ ;  /* 0x0000016005057890 */ /* 0x000fe2000fffe0ff */
[----:B-1----:R-:W-:Y:S01]  /*3010*/  LEA R0, R11, UR37, 0x3 ;  /* 0x000000250b007c11 */ /* 0x002fe2000f8e18ff */
[----:B------:R-:W-:Y:S01]  /*3020*/  UIADD3 UR4, UPT, UPT, UR4, 0x1f0, URZ ;  /* 0x000001f004047890 */ /* 0x000fe2000fffe0ff */
[----:B------:R-:W-:Y:S01]  /*3030*/  SHF.L.U32 R5, R10, 0x1f, RZ ;  /* 0x0000001f0a057819 */ /* 0x000fe200000006ff */
[----:B------:R1:W-:Y:S01]  /*3040*/  @!P2 SYNCS.ARRIVE.TRANS64.RED RZ, [R3+URZ], R4 ;  /* 0x0000000403ffa9a7 */ /* 0x0003e200080004ff */
[----:B------:R-:W-:Y:S01]  /*3050*/  UIADD3 UR6, UPT, UPT, UR6, 0x1, URZ ;  /* 0x0000000106067890 */ /* 0x000fe2000fffe0ff */
[----:B------:R-:W-:-:S03]  /*3060*/  VIADD R8, R8, 0x1 ;  /* 0x0000000108087836 */ /* 0x000fc60000000000 */
[----:B------:R-:W-:Y:S02]  /*3070*/  UISETP.NE.AND UP0, UPT, UR6, 0x2, UPT ;  /* 0x000000020600788c */ /* 0x000fe4000bf05270 */
[----:B------:R-:W-:Y:S06]  /*3080*/  UGETNEXTWORKID.BROADCAST [UR4], [UR5] ;  /* 0x00000000040073ca */ /* 0x000fec0008000100 */
[----:B------:R-:W-:Y:S01]  /*3090*/  USEL UR4, URZ, 0x1, UP0 ;  /* 0x00000001ff047887 */ /* 0x000fe20008000000 */
[----:B------:R-:W-:Y:S01]  /*30a0*/  ISETP.NE.AND P0, PT, R8, 0x2, PT ;  /* 0x000000020800780c */ /* 0x000fe20003f05270 */
[----:B------:R-:W-:Y:S01]  /*30b0*/  USEL UR6, UR6, URZ, UP0 ;  /* 0x000000ff06067287 */ /* 0x000fe20008000000 */
[----:B------:R-:W2:Y:S03]  /*30c0*/  SYNCS.PHASECHK.TRANS64.TRYWAIT P1, [R0+URZ+0x160], R5 ;  /* 0x00016005000075a7 */ /* 0x000ea600080211ff */
[----:B------:R-:W-:Y:S01]  /*30d0*/  LOP3.LUT R12, R12, UR4, RZ, 0x3c, !PT ;  /* 0x000000040c0c7c12 */ /* 0x000fe2000f8e3cff */
[----:B-12---:R-:W-:Y:S07]  /*30e0*/  @!P1 BRA `(.L_x_57) ;  /* 0x0000005c00709947 */ /* 0x006fee0003800000 */
.L_x_184:
[C---:B------:R-:W-:Y:S01]  /*30f0*/  LEA R4, R11.reuse, UR37, 0x4 ;  /* 0x000000250b047c11 */ /* 0x040fe2000f8e20ff */
[----:B-1----:R-:W-:Y:S01]  /*3100*/  VIADD R0, R0, 0x170 ;  /* 0x0000017000007836 */ /* 0x002fe20000000000 */
[----:B------:R-:W-:Y:S01]  /*3110*/  SEL R8, R8, RZ, P0 ;  /* 0x000000ff08087207 */ /* 0x000fe20000000000 */
[----:B------:R-:W-:-:S03]  /*3120*/  VIADD R11, R11, 0x1 ;  /* 0x000000010b0b7836 */ /* 0x000fc60000000000 */
[----:B------:R-:W1:Y:S01]  /*3130*/  LDS.128 R4, [R4+0x1f0] ;  /* 0x0001f00004047984 */ /* 0x000e620000000c00 */
[----:B------:R-:W-:Y:S02]  /*3140*/  PRMT R0, RZ, 0x654, R0 ;  /* 0x00000654ff007816 */ /* 0x000fe40000000000 */
[C---:B------:R-:W-:Y:S01]  /*3150*/  ISETP.NE.AND P1, PT, R11.reuse, 0x2, PT ;  /* 0x000000020b00780c */ /* 0x040fe20003f25270 */
[----:B------:R-:W-:Y:S01]  /*3160*/  @!PT LDS RZ, [RZ] ;  /* 0x00000000fffff984 */ /* 0x000fe20000000800 */
[----:B------:R-:W-:Y:S01]  /*3170*/  @!PT LDS RZ, [RZ] ;  /* 0x00000000fffff984 */ /* 0x000fe20000000800 */
[----:B------:R-:W-:Y:S01]  /*3180*/  @!PT LDS RZ, [RZ] ;  /* 0x00000000fffff984 */ /* 0x000fe20000000800 */
[----:B------:R-:W-:Y:S01]  /*3190*/  @!PT LDS RZ, [RZ] ;  /* 0x00000000fffff984 */ /* 0x000fe20000000800 */
[----:B------:R2:W-:Y:S06]  /*31a0*/  MEMBAR.ALL.CTA ;  /* 0x0000000000007992 */ /* 0x0005ec0000008000 */
[----:B--2---:R-:W2:Y:S01]  /*31b0*/  FENCE.VIEW.ASYNC.S ;  /* 0x00000000000073c6 */ /* 0x004ea20000000000 */
[----:B------:R-:W-:Y:S01]  /*31c0*/  SEL R11, R11, RZ, P1 ;  /* 0x000000ff0b0b7207 */ /* 0x000fe20000800000 */
[----:B--2---:R2:W-:Y:S01]  /*31d0*/  SYNCS.ARRIVE.TRANS64.RED.A1T0 RZ, [R0+URZ], RZ ;  /* 0x000000ff00ff79a7 */ /* 0x0045e200081004ff */
[----:B-1----:R-:W-:-:S02]  /*31e0*/  LOP3.LUT P3, RZ, R6, 0x1, RZ, 0xc0, !PT ;  /* 0x0000000106ff7812 */ /* 0x002fc4000786c0ff */
[----:B------:R-:W-:-:S04]  /*31f0*/  SEL R5, RZ, 0x1, P1 ;  /* 0x00000001ff057807 */ /* 0x000fc80000800000 */
[----:B------:R-:W-:Y:S02]  /*3200*/  LOP3.LUT R10, R10, R5, RZ, 0x3c, !PT ;  /* 0x000000050a0a7212 */ /* 0x000fe400078e3cff */
[----:B--2---:R-:W-:-:S04]  /*3210*/  SEL R0, RZ, 0x1, P0 ;  /* 0x00000001ff007807 */ /* 0x004fc80000000000 */
[----:B------:R-:W-:Y:S01]  /*3220*/  LOP3.LUT R9, R9, R0, RZ, 0x3c, !PT ;  /* 0x0000000009097212 */ /* 0x000fe200078e3cff */
[----:B------:R-:W-:Y:S06]  /*3230*/  @P3 BRA `(.L_x_58) ;  /* 0xfffffffc002c3947 */ /* 0x000fec000383ffff */
[----:B------:R-:W-:Y:S01]  /*3240*/  ULEA UR5, UR6, UR37, 0x3 ;  /* 0x0000002506057291 */ /* 0x000fe2000f8e18ff */
[----:B------:R-:W-:-:S08]  /*3250*/  SHF.L.U32 R3, R12, 0x1f, RZ ;  /* 0x0000001f0c037819 */ /* 0x000fd000000006ff */
[----:B------:R-:W1:Y:S02]  /*3260*/  SYNCS.PHASECHK.TRANS64 P0, [UR5+0x170], R3 ;  /* 0x00017003ff0075a7 */ /* 0x000e640008001005 */
[----:B-1----:R-:W-:Y:S05]  /*3270*/  @P0 BRA `(.L_x_59) ;  /* 0x0000000000080947 */ /* 0x002fea0003800000 */
[----:B------:R-:W1:Y:S02]  /*3280*/  SYNCS.PHASECHK.TRANS64.TRYWAIT P0, [UR5+0x170], R3 ;  /* 0x00017003ff0075a7 */ /* 0x000e640008001105 */
[----:B-1----:R-:W-:Y:S05]  /*3290*/  @!P0 BRA `(.L_x_60) ;  /* 0x0000005c00188947 */ /* 0x002fea0003800000 */
.L_x_59:
[----:B------:R-:W-:-:S04]  /*32a0*/  UIADD3 UR4, UPT, UPT, UR6, 0x1, URZ ;  /* 0x0000000106047890 */ /* 0x000fc8000fffe0ff */
[----:B------:R-:W-:-:S04]  /*32b0*/  UISETP.NE.AND UP0, UPT, UR4, 0x2, UPT ;  /* 0x000000020400788c */ /* 0x000fc8000bf05270 */
[----:B------:R-:W-:Y:S02]  /*32c0*/  USEL UR7, URZ, 0x1, UP0 ;  /* 0x00000001ff077887 */ /* 0x000fe40008000000 */
[----:B------:R-:W-:-:S04]  /*32d0*/  USEL UR4, UR4, URZ, UP0 ;  /* 0x000000ff04047287 */ /* 0x000fc80008000000 */
[----:B------:R-:W-:Y:S01]  /*32e0*/  ULEA UR4, UR4, UR37, 0x3 ;  /* 0x0000002504047291 */ /* 0x000fe2000f8e18ff */
[----:B-1----:R-:W-:-:S04]  /*32f0*/  LOP3.LUT R3, R12, UR7, RZ, 0x3c, !PT ;  /* 0x000000070c037c12 */ /* 0x002fc8000f8e3cff */
[----:B------:R-:W-:-:S04]  /*3300*/  SHF.L.U32 R0, R3, 0x1f, RZ ;  /* 0x0000001f03007819 */ /* 0x000fc800000006ff */
[----:B------:R-:W1:Y:S02]  /*3310*/  SYNCS.PHASECHK.TRANS64 P0, [UR4+0x170], R0 ;  /* 0x00017000ff0075a7 */ /* 0x000e640008001004 */
[----:B-1----:R-:W-:Y:S05]  /*3320*/  @P0 EXIT ;  /* 0x000000000000094d */ /* 0x002fea0003800000 */
[----:B------:R-:W-:Y:S02]  /*3330*/  SHF.L.U32 R3, R3, 0x1f, RZ ;  /* 0x0000001f03037819 */ /* 0x000fe400000006ff */
[----:B------:R-:W-:-:S07]  /*3340*/  MOV R0, UR4 ;  /* 0x0000000400007c02 */ /* 0x000fce0008000f00 */
.L_x_61:
[----:B-1----:R1:W2:Y:S02]  /*3350*/  SYNCS.PHASECHK.TRANS64.TRYWAIT P0, [R0+URZ+0x170], R3 ;  /* 0x00017003000075a7 */ /* 0x0022a400080011ff */
[----:B--2---:R-:W-:Y:S05]  /*3360*/  @!P0 NANOSLEEP.SYNCS 0x989680 ;  /* 0x009896800000895d */ /* 0x004fea0003900000 */
[----:B------:R-:W2:Y:S02]  /*3370*/  @!P0 SYNCS.PHASECHK.TRANS64 P0, [R0+URZ+0x170], R3 ;  /* 0x00017003000085a7 */ /* 0x000ea400080010ff */
[----:B--2---:R-:W-:Y:S05]  /*3380*/  @P0 EXIT ;  /* 0x000000000000094d */ /* 0x004fea0003800000 */
[----:B------:R-:W-:Y:S05]  /*3390*/  BRA `(.L_x_61) ;  /* 0xfffffffc00ec7947 */ /* 0x000fea000383ffff */
.L_x_54:
[----:B------:R-:W-:-:S09]  /*33a0*/  UISETP.NE.AND UP1, UPT, UR8, URZ, UPT ;  /* 0x000000ff0800728c */ /* 0x000fd2000bf25270 */
[----:B------:R-:W-:Y:S05]  /*33b0*/  BRA.U UP1, `(.L_x_62) ;  /* 0x0000000d01947547 */ /* 0x000fea000b800000 */
[----:B------:R-:W-:Y:S01]  /*33c0*/  UMOV UR4, 0x40 ;  /* 0x0000004000047882 */ /* 0x000fe20000000000 */
[----:B------:R-:W-:Y:S01]  /*33d0*/  NOP ;  /* 0x0000000000007918 */ /* 0x000fe20000000000 */
[----:B------:R-:W-:Y:S01]  /*33e0*/  ULEA UR4, UR37, UR4, 0x18 ;  /* 0x0000000425047291 */ /* 0x000fe2000f8ec0ff */
[----:B------:R-:W-:Y:S02]  /*33f0*/  UMOV UR5, 0x400 ;  /* 0x0000040000057882 */ /* 0x000fe40000000000 */
[----:B------:R-:W-:-:S06]  /*3400*/  ULEA UR37, UR37, UR5, 0x18 ;  /* 0x0000000525257291 */ /* 0x000fcc000f8ec0ff */
[----:B------:R-:W1:Y:S02]  /*3410*/  LDS.U8 R0, [UR4+0x1c] ;  /* 0x00001c04ff007984 */ /* 0x000e640008000000 */
[----:B-1----:R-:W-:-:S13]  /*3420*/  ISETP.NE.AND P0, PT, R0, RZ, PT ;  /* 0x000000ff0000720c */ /* 0x002fda0003f05270 */
[----:B------:R-:W-:Y:S05]  /*3430*/  @P0 BRA `(.L_x_63) ;  /* 0x0000000000580947 */ /* 0x000fea0003800000 */
[----:B------:R-:W-:-:S13]  /*3440*/  ELECT P0, URZ, PT ;  /* 0x0000000000ff782f */ /* 0x000fda0003800000 */
[----:B------:R-:W-:Y:S05]  /*3450*/  @!P0 BRA `(.L_x_64) ;  /* 0x0000000000608947 */ /* 0x000fea0003800000 */
[----:B------:R-:W-:Y:S01]  /*3460*/  UMOV UR5, 0x10 ;  /* 0x0000001000057882 */ /* 0x000fe20000000000 */
[----:B------:R-:W-:Y:S01]  /*3470*/  HFMA2 R0, -RZ, RZ, 0, 5.9604644775390625e-08 ;  /* 0x00000001ff007431 */ /* 0x000fe200000001ff */
[----:B------:R-:W-:-:S03]  /*3480*/  MOV R2, 0xffff ;  /* 0x0000ffff00027802 */ /* 0x000fc60000000f00 */
[----:B------:R-:W-:Y:S04]  /*3490*/  DEPBAR.LE SB1, 0x36 ;  /* 0x00009d800000791a */ /* 0x000fe80000000000 */
[----:B------:R-:W1:Y:S02]  /*34a0*/  UTCATOMSWS.FIND_AND_SET.ALIGN UP0, UR5, UR5 ;  /* 0x00000005000575e3 */ /* 0x000e640008000800 */
[----:B-1----:R-:W-:Y:S01]  /*34b0*/  MOV R3, UR5 ;  /* 0x0000000500037c02 */ /* 0x002fe20008000f00 */
[----:B------:R-:W-:Y:S06]  /*34c0*/  BRA.U UP0, `(.L_x_65) ;  /* 0x0000000100187547 */ /* 0x000fec000b800000 */
.L_x_66:
[----:B------:R-:W-:Y:S05]  /*34d0*/  NANOSLEEP 0x64 ;  /* 0x000000640000795d */ /* 0x000fea0003800000 */
[----:B------:R-:W-:-:S05]  /*34e0*/  UMOV UR5, 0x10 ;  /* 0x0000001000057882 */ /* 0x000fca0000000000 */
[----:B------:R-:W-:Y:S04]  /*34f0*/  DEPBAR.LE SB1, 0x36 ;  /* 0x00009d800000791a */ /* 0x000fe80000000000 */
[----:B------:R-:W1:Y:S02]  /*3500*/  UTCATOMSWS.FIND_AND_SET.ALIGN UP0, UR5, UR5 ;  /* 0x00000005000575e3 */ /* 0x000e640008000800 */
[----:B-1----:R-:W-:Y:S01]  /*3510*/  MOV R3, UR5 ;  /* 0x0000000500037c02 */ /* 0x002fe20008000f00 */
[----:B------:R-:W-:Y:S05]  /*3520*/  BRA.U !UP0, `(.L_x_66) ;  /* 0xfffffffd08e87547 */ /* 0x000fea000b83ffff */
.L_x_65:
[-C--:B------:R-:W-:Y:S02]  /*3530*/  SHF.L.U32 R2, R2, R3.reuse, RZ ;  /* 0x0000000302027219 */ /* 0x080fe400000006ff */
[----:B------:R-:W-:Y:S01]  /*3540*/  SHF.L.U32 R0, R0, R3, RZ ;  /* 0x0000000300007219 */ /* 0x000fe200000006ff */
[----:B------:R-:W-:Y:S02]  /*3550*/  IMAD.SHL.U32 R3, R3, 0x20, RZ ;  /* 0x0000002003037824 */ /* 0x000fe400078e00ff */
[----:B------:R1:W-:Y:S04]  /*3560*/  ATOMS.OR RZ, [UR4+0x14], R2 ;  /* 0x00001402ffff798c */ /* 0x0003e8000b000004 */
[----:B------:R1:W-:Y:S04]  /*3570*/  ATOMS.OR RZ, [UR4+0x18], R0 ;  /* 0x00001800ffff798c */ /* 0x0003e8000b000004 */
[----:B------:R1:W-:Y:S01]  /*3580*/  STS [UR37+0x210], R3 ;  /* 0x00021003ff007988 */ /* 0x0003e20008000825 */
[----:B------:R-:W-:Y:S05]  /*3590*/  BRA `(.L_x_64) ;  /* 0x0000000000107947 */ /* 0x000fea0003800000 */
.L_x_63:
[----:B------:R-:W-:Y:S02]  /*35a0*/  MOV R0, 0xffffffff ;  /* 0xffffffff00007802 */ /* 0x000fe40000000f00 */
[----:B------:R-:W-:-:S03]  /*35b0*/  MOV R2, 0x35e0 ;  /* 0x000035e000027802 */ /* 0x000fc60000000f00 */
[----:B------:R1:W-:Y:S04]  /*35c0*/  STS [UR37+0x210], R0 ;  /* 0x00021000ff007988 */ /* 0x0003e80008000825 */
[----:B-1-3-5:R-:W-:Y:S05]  /*35d0*/  CALL.REL.NOINC `($__internal_1_$__cuda_sm10x_tcgen05_guardrail_trap_phase_invalid_during_alloc) ;  /* 0x0000006000607944 */ /* 0x02afea0003c00000 */
.L_x_64:
[----:B------:R-:W-:Y:S05]  /*35e0*/  WARPSYNC.ALL ;  /* 0x0000000000007948 */ /* 0x000fea0003800000 */
[----:B------:R-:W2:Y:S01]  /*35f0*/  S2UR UR6, SR_CgaCtaId ;  /* 0x00000000000679c3 */ /* 0x000ea20000008800 */
[----:B------:R-:W-:Y:S01]  /*3600*/  UMOV UR4, 0x400 ;  /* 0x0000040000047882 */ /* 0x000fe20000000000 */
[----:B------:R-:W-:-:S06]  /*3610*/  NOP ;  /* 0x0000000000007918 */ /* 0x000fcc0000000000 */
[----:B------:R-:W-:Y:S06]  /*3620*/  BAR.ARV 0x6, 0xa0 ;  /* 0x0182800000007b1d */ /* 0x000fec0000002000 */
[----:B------:R-:W4:Y:S01]  /*3630*/  LDCU UR7, c[0x0][0x38c] ;  /* 0x00007180ff0777ac */ /* 0x000f220008000800 */
[----:B------:R-:W-:Y:S01]  /*3640*/  IMAD.MOV.U32 R11, RZ, RZ, 0x1 ;  /* 0x00000001ff0b7424 */ /* 0x000fe200078e00ff */
[----:B------:R-:W-:Y:S01]  /*3650*/  CS2R R8, SRZ ;  /* 0x0000000000087805 */ /* 0x000fe2000001ff00 */
[----:B------:R-:W-:Y:S01]  /*3660*/  IMAD.MOV.U32 R10, RZ, RZ, RZ ;  /* 0x000000ffff0a7224 */ /* 0x000fe200078e00ff */
[----:B------:R-:W-:Y:S01]  /*3670*/  UMOV UR18, URZ ;  /* 0x000000ff00127c82 */ /* 0x000fe20008000000 */
[----:B------:R-:W-:Y:S01]  /*3680*/  UMOV UR17, URZ ;  /* 0x000000ff00117c82 */ /* 0x000fe20008000000 */
[----:B------:R-:W-:Y:S01]  /*3690*/  UMOV UR22, 0x0 ;  /* 0x0000000000167882 */ /* 0x000fe20000000000 */
[----:B------:R-:W-:Y:S01]  /*36a0*/  UMOV UR23, 0x4200490 ;  /* 0x0420049000177882 */ /* 0x000fe20000000000 */
[----:B------:R-:W-:Y:S01]  /*36b0*/  UMOV UR20, 0x0 ;  /* 0x0000000000147882 */ /* 0x000fe20000000000 */
[----:B------:R-:W-:Y:S01]  /*36c0*/  UMOV UR21, 0x4200490 ;  /* 0x0420049000157882 */ /* 0x000fe20000000000 */
[----:B--2---:R-:W-:Y:S01]  /*36d0*/  ULEA UR6, UR6, UR4, 0x18 ;  /* 0x0000000406067291 */ /* 0x004fe2000f8ec0ff */
[----:B------:R-:W2:Y:S03]  /*36e0*/  LDCU UR4, c[0x0][0x38c] ;  /* 0x00007180ff0477ac */ /* 0x000ea60008000800 */
[----:B------:R-:W-:-:S02]  /*36f0*/  UIADD3 UR11, UPT, UPT, UR6, 0x4600, URZ ;  /* 0x00004600060b7890 */ /* 0x000fc4000fffe0ff */
[----:B----4-:R-:W-:-:S03]  /*3700*/  UIADD3 UR7, UPT, UPT, UR7, 0x1f, URZ ;  /* 0x0000001f07077890 */ /* 0x010fc6000fffe0ff */
[----:B-1----:R-:W1:Y:S01]  /*3710*/  LDS R0, [UR6+0x210] ;  /* 0x00021006ff007984 */ /* 0x002e620008000800 */
[----:B------:R-:W-:Y:S02]  /*3720*/  UIADD3 UR12, UPT, UPT, UR6, 0x15600, URZ ;  /* 0x00015600060c7890 */ /* 0x000fe4000fffe0ff */
[----:B------:R-:W-:Y:S02]  /*3730*/  USHF.R.S32.HI UR5, URZ, 0x1f, UR7 ;  /* 0x0000001fff057899 */ /* 0x000fe40008011407 */
[----:B------:R-:W-:Y:S02]  /*3740*/  USHF.R.U32.HI UR11, URZ, 0x4, UR11 ;  /* 0x00000004ff0b7899 */ /* 0x000fe4000801160b */
[----:B------:R-:W-:Y:S02]  /*3750*/  ULEA.HI UR5, UR5, UR7, URZ, 0x5 ;  /* 0x0000000705057291 */ /* 0x000fe4000f8f28ff */
[----:B------:R-:W-:Y:S02]  /*3760*/  USHF.R.U32.HI UR12, URZ, 0x4, UR12 ;  /* 0x00000004ff0c7899 */ /* 0x000fe4000801160c */
[----:B------:R-:W-:-:S02]  /*3770*/  USHF.R.S32.HI UR5, URZ, 0x5, UR5 ;  /* 0x00000005ff057899 */ /* 0x000fc40008011405 */
[----:B------:R-:W-:Y:S02]  /*3780*/  ULOP3.LUT UR11, UR11, 0x3fff, URZ, 0xc0, !UPT ;  /* 0x00003fff0b0b7892 */ /* 0x000fe4000f8ec0ff */
[----:B------:R-:W-:Y:S02]  /*3790*/  UISETP.LT.AND UP0, UPT, UR5, 0x1, UPT ;  /* 0x000000010500788c */ /* 0x000fe4000bf01270 */
[----:B------:R-:W-:Y:S02]  /*37a0*/  ULOP3.LUT UR12, UR12, 0x3fff, URZ, 0xc0, !UPT ;  /* 0x00003fff0c0c7892 */ /* 0x000fe4000f8ec0ff */
[----:B------:R-:W-:Y:S02]  /*37b0*/  USEL UR10, UR5, 0x1, !UP0 ;  /* 0x00000001050a7887 */ /* 0x000fe4000c000000 */
[----:B------:R-:W-:Y:S02]  /*37c0*/  ULOP3.LUT UR11, UR11, 0x10000, URZ, 0xfc, !UPT ;  /* 0x000100000b0b7892 */ /* 0x000fe4000f8efcff */
[----:B------:R-:W-:-:S02]  /*37d0*/  ULOP3.LUT UR12, UR12, 0x10000, URZ, 0xfc, !UPT ;  /* 0x000100000c0c7892 */ /* 0x000fc4000f8efcff */
[----:B------:R-:W-:Y:S02]  /*37e0*/  UIADD3 UR10, UPT, UPT, -UR10, URZ, URZ ;  /* 0x000000ff0a0a7290 */ /* 0x000fe4000fffe1ff */
[----:B--2---:R-:W-:Y:S01]  /*37f0*/  UISETP.GE.AND UP3, UPT, UR4, 0x1, UPT ;  /* 0x000000010400788c */ /* 0x004fe2000bf66270 */
[----:B-1----:R-:W-:-:S15]  /*3800*/  R2UR UR19, R0 ;  /* 0x00000000001372ca */ /* 0x002fde00000e0000 */
.L_x_73:
[----:B------:R-:W-:Y:S02]  /*3810*/  LEA R0, R10, UR6, 0x3 ;  /* 0x000000060a007c11 */ /* 0x000fe4000f8e18ff */
[----:B------:R-:W-:Y:S02]  /*3820*/  SHF.L.U32 R5, R9, 0x1f, RZ ;  /* 0x0000001f09057819 */ /* 0x000fe400000006ff */
[----:B------:R-:W-:Y:S01]  /*3830*/  PLOP3.LUT P0, PT, PT, PT, UP3, 0x80, 0x8 ;  /* 0x000000000008781c */ /* 0x000fe20003f0f038 */
[----:B------:R-:W-:Y:S01]  /*3840*/  VIADD R3, R0, 0x170 ;  /* 0x0000017000037836 */ /* 0x000fe20000000000 */
[----:B-1----:R-:W1:Y:S02]  /*3850*/  SYNCS.PHASECHK.TRANS64.TRYWAIT P1, [R0+URZ+0x160], R5 ;  /* 0x00016005000075a7 */ /* 0x002e6400080211ff */
[----:B-1--4-:R-:W-:Y:S09]  /*3860*/  @!P1 BRA `(.L_x_67) ;  /* 0x0000005400bc9947 */ /* 0x012ff20003800000 */
.L_x_186:
[----:B------:R-:W-:Y:S01]  /*3870*/  LEA R4, R10, UR6, 0x4 ;  /* 0x000000060a047c11 */ /* 0x000fe2000f8e20ff */
[----:B------:R-:W-:Y:S01]  /*3880*/  @UP3 ULEA UR4, UR17, UR6, 0x3 ;  /* 0x0000000611043291 */ /* 0x000fe2000f8e18ff */
[----:B------:R-:W-:Y:S01]  /*3890*/  PLOP3.LUT P2, PT, PT, PT, PT, 0x80, 0x8 ;  /* 0x000000000008781c */ /* 0x000fe20003f4f070 */
[----:B------:R-:W-:Y:S01]  /*38a0*/  ULEA UR8, UR18, UR6, 0x3 ;  /* 0x0000000612087291 */ /* 0x000fe2000f8e18ff */
[----:B------:R-:W-:Y:S02]  /*38b0*/  PRMT R3, RZ, 0x654, R3 ;  /* 0x00000654ff037816 */ /* 0x000fe40000000003 */
[----:B-1----:R-:W1:Y:S01]  /*38c0*/  LDS.128 R4, [R4+0x1f0] ;  /* 0x0001f00004047984 */ /* 0x002e620000000c00 */
[----:B------:R-:W-:Y:S02]  /*38d0*/  @P0 SHF.L.U32 R2, R8, 0x1f, RZ ;  /* 0x0000001f08020819 */ /* 0x000fe400000006ff */
[----:B------:R-:W-:Y:S01]  /*38e0*/  SHF.L.U32 R0, R11, 0x1f, RZ ;  /* 0x0000001f0b007819 */ /* 0x000fe200000006ff */
[----:B------:R-:W-:Y:S01]  /*38f0*/  @!PT LDS RZ, [RZ] ;  /* 0x00000000fffff984 */ /* 0x000fe20000000800 */
[----:B------:R-:W-:Y:S01]  /*3900*/  @!PT LDS RZ, [RZ] ;  /* 0x00000000fffff984 */ /* 0x000fe20000000800 */
[----:B------:R-:W-:Y:S01]  /*3910*/  @!PT LDS RZ, [RZ] ;  /* 0x00000000fffff984 */ /* 0x000fe20000000800 */
[----:B------:R-:W-:Y:S01]  /*3920*/  @!PT LDS RZ, [RZ] ;  /* 0x00000000fffff984 */ /* 0x000fe20000000800 */
[----:B------:R2:W-:Y:S06]  /*3930*/  MEMBAR.ALL.CTA ;  /* 0x0000000000007992 */ /* 0x0005ec0000008000 */
[----:B--2---:R-:W2:Y:S02]  /*3940*/  FENCE.VIEW.ASYNC.S ;  /* 0x00000000000073c6 */ /* 0x004ea40000000000 */
[----:B--2---:R2:W-:Y:S01]  /*3950*/  SYNCS.ARRIVE.TRANS64.RED.A1T0 RZ, [R3+URZ], RZ ;  /* 0x000000ff03ff79a7 */ /* 0x0045e200081004ff */
[----:B------:R2:W4:Y:S01]  /*3960*/  @P0 SYNCS.PHASECHK.TRANS64.TRYWAIT P2, [UR4], R2 ;  /* 0x00000002ff0005a7 */ /* 0x0005220008041104 */
[----:B------:R-:W-:Y:S01]  /*3970*/  ULEA.HI UR4, UR18, UR18, URZ, 0x1 ;  /* 0x0000001212047291 */ /* 0x000fe2000f8f08ff */
[----:B-1----:R-:W-:-:S03]  /*3980*/  LOP3.LUT P1, RZ, R6, 0x1, RZ, 0xc0, !PT ;  /* 0x0000000106ff7812 */ /* 0x002fc6000782c0ff */
[----:B------:R-:W-:Y:S02]  /*3990*/  USHF.L.U32 UR9, UR4, 0x6, URZ ;  /* 0x0000000604097899 */ /* 0x000fe400080006ff */
[----:B------:R-:W-:Y:S02]  /*39a0*/  ULOP3.LUT UR4, UR4, 0xffe, URZ, 0xc0, !UPT ;  /* 0x00000ffe04047892 */ /* 0x000fe4000f8ec0ff */
[----:B------:R-:W-:Y:S02]  /*39b0*/  ULOP3.LUT UR9, UR9, 0xffffff80, URZ, 0xc0, !UPT ;  /* 0xffffff8009097892 */ /* 0x000fe4000f8ec0ff */
[----:B------:R-:W-:Y:S02]  /*39c0*/  UIADD3 UR4, UPT, UPT, -UR4, UR18, URZ ;  /* 0x0000001204047290 */ /* 0x000fe4000fffe1ff */
[----:B------:R-:W-:Y:S01]  /*39d0*/  UIADD3 UR9, UPT, UPT, UR19, UR9, URZ ;  /* 0x0000000913097290 */ /* 0x000fe2000fffe0ff */
[----:B------:R-:W1:Y:S03]  /*39e0*/  SYNCS.PHASECHK.TRANS64.TRYWAIT P0, [UR8+0x1a0], R0 ;  /* 0x0001a000ff0075a7 */ /* 0x000e660008001108 */
[----:B------:R-:W-:Y:S01]  /*39f0*/  ULEA UR9, UR4, UR9, 0x14 ;  /* 0x0000000904097291 */ /* 0x000fe2000f8ea0ff */
[----:B-12-4-:R-:W-:Y:S11]  /*3a00*/  @!P0 BRA `(.L_x_68) ;  /* 0x0000005400688947 */ /* 0x016ff60003800000 */
.L_x_188:
[----:B------:R-:W-:Y:S01]  /*3a10*/  IADD3 R10, PT, PT, R10, 0x1, RZ ;  /* 0x000000010a0a7810 */ /* 0x000fe20007ffe0ff */
[----:B------:R-:W-:Y:S06]  /*3a20*/  BRA.U !UP3, `(.L_x_69) ;  /* 0x000000010b987547 */ /* 0x000fec000b800000 */
[----:B------:R-:W-:Y:S01]  /*3a30*/  UPLOP3.LUT UP4, UPT, UPT, UPT, UPT, 0x40, 0x4 ;  /* 0x000000000004789c */ /* 0x000fe20003f8e870 */
[----:B------:R-:W-:Y:S01]  /*3a40*/  UMOV UR16, UR10 ;  /* 0x0000000a00107c82 */ /* 0x000fe20008000000 */
[----:B------:R-:W-:Y:S01]  /*3a50*/  UMOV UR15, UR5 ;  /* 0x00000005000f7c82 */ /* 0x000fe20008000000 */
[----:B------:R-:W-:-:S08]  /*3a60*/  UMOV UR14, UR17 ;  /* 0x00000011000e7c82 */ /* 0x000fd00008000000 */
.L_x_72:
[----:B------:R-:W-:Y:S02]  /*3a70*/  UIADD3 UR16, UPT, UPT, UR16, 0x1, URZ ;  /* 0x0000000110107890 */ /* 0x000fe4000fffe0ff */
[----:B--2---:R-:W-:Y:S02]  /*3a80*/  ULEA UR7, UR14, UR6, 0x3 ;  /* 0x000000060e077291 */ /* 0x004fe4000f8e18ff */
[----:B------:R-:W-:Y:S01]  /*3a90*/  UISETP.NE.AND UP0, UPT, UR16, URZ, UPT ;  /* 0x000000ff1000728c */ /* 0x000fe2000bf05270 */
[----:B----4-:R-:W-:Y:S10]  /*3aa0*/  @P2 BRA `(.L_x_70) ;  /* 0x00000000000c2947 */ /* 0x010ff40003800000 */
[----:B-1----:R-:W-:Y:S04]  /*3ab0*/  SHF.L.U32 R3, R8, 0x1f, RZ ;  /* 0x0000001f08037819 */ /* 0x002fe800000006ff */
[----:B------:R-:W1:Y:S02]  /*3ac0*/  SYNCS.PHASECHK.TRANS64.TRYWAIT P0, [UR7], R3 ;  /* 0x00000003ff0075a7 */ /* 0x000e640008001107 */
[----:B-1----:R-:W-:Y:S05]  /*3ad0*/  @!P0 BRA `(.L_x_71) ;  /* 0x00000054004c8947 */ /* 0x002fea0003800000 */
.L_x_70:
[----:B------:R-:W-:Y:S01]  /*3ae0*/  UISETP.NE.AND UP1, UPT, UR15, 0x1, UPT ;  /* 0x000000010f00788c */ /* 0x000fe2000bf25270 */
[----:B------:R-:W-:Y:S01]  /*3af0*/  PLOP3.LUT P2, PT, PT, PT, PT, 0x80, 0x8 ;  /* 0x000000000008781c */ /* 0x000fe20003f4f070 */
[----:B------:R-:W-:Y:S02]  /*3b00*/  UIADD3 UR17, UPT, UPT, UR14, 0x1, URZ ;  /* 0x000000010e117890 */ /* 0x000fe4000fffe0ff */
[----:B------:R-:W-:Y:S02]  /*3b10*/  ULEA UR24, UR14, UR12, 0x9 ;  /* 0x0000000c0e187291 */ /* 0x000fe4000f8e48ff */
[----:B------:R-:W-:Y:S01]  /*3b20*/  UISETP.NE.AND UP2, UPT, UR17, 0x11, UPT ;  /* 0x000000111100788c */ /* 0x000fe2000bf45270 */
[----:B------:R-:W-:Y:S01]  /*3b30*/  PLOP3.LUT P0, PT, PT, PT, UP1, 0x80, 0x8 ;  /* 0x000000000008781c */ /* 0x000fe20003f0f018 */
[----:B------:R-:W-:Y:S02]  /*3b40*/  ULEA UR26, UR14, UR11, 0x8 ;  /* 0x0000000b0e1a7291 */ /* 0x000fe4000f8e40ff */
[----:B------:R-:W-:Y:S02]  /*3b50*/  USEL UR13, URZ, 0x1, UP2 ;  /* 0x00000001ff0d7887 */ /* 0x000fe40009000000 */
[----:B------:R-:W-:Y:S02]  /*3b60*/  USEL UR17, UR17, URZ, UP2 ;  /* 0x000000ff11117287 */ /* 0x000fe40009000000 */
[----:B------:R-:W-:Y:S02]  /*3b70*/  UIADD3 UR30, UPT, UPT, UR24, 0x2, URZ ;  /* 0x00000002181e7890 */ /* 0x000fe4000fffe0ff */
[----:B------:R-:W-:Y:S01]  /*3b80*/  @UP1 ULEA UR4, UR17, UR6, 0x3 ;  /* 0x0000000611041291 */ /* 0x000fe2000f8e18ff */
[----:B------:R-:W-:Y:S01]  /*3b90*/  LOP3.LUT R8, R8, UR13, RZ, 0x3c, !PT ;  /* 0x0000000d08087c12 */ /* 0x000fe2000f8e3cff */
[----:B------:R-:W-:Y:S02]  /*3ba0*/  UIADD3 UR28, UPT, UPT, UR26, 0x2, URZ ;  /* 0x000000021a1c7890 */ /* 0x000fe4000fffe0ff */
[----:B------:R-:W-:Y:S01]  /*3bb0*/  UIADD3 UR7, UPT, UPT, UR7, 0x88, URZ ;  /* 0x0000008807077890 */ /* 0x000fe2000fffe0ff */
[----:B-1----:R-:W-:Y:S01]  /*3bc0*/  @P0 SHF.L.U32 R0, R8, 0x1f, RZ ;  /* 0x0000001f08000819 */ /* 0x002fe200000006ff */
[----:B------:R-:W-:Y:S01]  /*3bd0*/  UMOV UR25, 0x80004020 ;  /* 0x8000402000197882 */ /* 0x000fe20000000000 */
[----:B------:R-:W-:Y:S01]  /*3be0*/  UMOV UR27, 0x80004020 ;  /* 0x80004020001b7882 */ /* 0x000fe20000000000 */
[----:B------:R-:W-:Y:S01]  /*3bf0*/  UMOV UR31, 0x80004020 ;  /* 0x80004020001f7882 */ /* 0x000fe20000000000 */
[----:B------:R2:W4:Y:S01]  /*3c00*/  @P0 SYNCS.PHASECHK.TRANS64.TRYWAIT P2, [UR4], R0 ;  /* 0x00000000ff0005a7 */ /* 0x0005220008041104 */
[----:B------:R-:W-:Y:S01]  /*3c10*/  UIADD3 UR15, UPT, UPT, UR15, -0x1, URZ ;  /* 0xffffffff0f0f7890 */ /* 0x000fe2000fffe0ff */
[----:B------:R2:W-:Y:S01]  /*3c20*/  UTCHMMA gdesc[UR26], gdesc[UR24], tmem[UR9], tmem[UR22], idesc[UR23], UP4 ;  /* 0x00ff16181a0075ea */ /* 0x0005e2000a000009 */
[----:B------:R-:W-:Y:S01]  /*3c30*/  UPLOP3.LUT UP4, UPT, UPT, UPT, UPT, 0x80, 0x8 ;  /* 0x000000000008789c */ /* 0x000fe20003f8f070 */
[----:B------:R-:W-:Y:S01]  /*3c40*/  UMOV UR29, 0x80004020 ;  /* 0x80004020001d7882 */ /* 0x000fe20000000000 */
[----:B------:R-:W-:Y:S01]  /*3c50*/  UMOV UR14, UR17 ;  /* 0x00000011000e7c82 */ /* 0x000fe20008000000 */
[----:B------:R2:W-:Y:S01]  /*3c60*/  UTCHMMA gdesc[UR28], gdesc[UR30], tmem[UR9], tmem[UR20], idesc[UR21], UPT ;  /* 0x00ff141e1c0075ea */ /* 0x0005e2000b800009 */
[----:B------:R2:W-:Y:S01]  /*3c70*/  UTCBAR [UR7], URZ ;  /* 0x000000ff070073e9 */ /* 0x0005e200080000ff */
[----:B------:R-:W-:Y:S06]  /*3c80*/  BRA.U UP0, `(.L_x_72) ;  /* 0xfffffffd00787547 */ /* 0x000fec000b83ffff */
.L_x_69:
[----:B------:R-:W-:Y:S01]  /*3c90*/  UIADD3 UR18, UPT, UPT, UR18, 0x1, URZ ;  /* 0x0000000112127890 */ /* 0x000fe2000fffe0ff */
[C---:B------:R-:W-:Y:S01]  /*3ca0*/  ISETP.NE.AND P0, PT, R10.reuse, 0x2, PT ;  /* 0x000000020a00780c */ /* 0x040fe20003f05270 */
[----:B------:R-:W-:Y:S02]  /*3cb0*/  UIADD3 UR8, UPT, UPT, UR8, 0x180, URZ ;  /* 0x0000018008087890 */ /* 0x000fe4000fffe0ff */
[----:B------:R-:W-:Y:S01]  /*3cc0*/  UISETP.NE.AND UP0, UPT, UR18, 0x4, UPT ;  /* 0x000000041200788c */ /* 0x000fe2000bf05270 */
[----:B-12---:R-:W-:Y:S02]  /*3cd0*/  SEL R0, RZ, 0x1, P0 ;  /* 0x00000001ff007807 */ /* 0x006fe40000000000 */
[----:B------:R-:W-:Y:S01]  /*3ce0*/  SEL R10, R10, RZ, P0 ;  /* 0x000000ff0a0a7207 */ /* 0x000fe20000000000 */
[----:B------:R-:W-:Y:S01]  /*3cf0*/  USEL UR4, URZ, 0x1, UP0 ;  /* 0x00000001ff047887 */ /* 0x000fe20008000000 */
[----:B------:R-:W-:Y:S01]  /*3d00*/  LOP3.LUT R9, R9, R0, RZ, 0x3c, !PT ;  /* 0x0000000009097212 */ /* 0x000fe200078e3cff */
[----:B------:R-:W-:Y:S01]  /*3d10*/  USEL UR18, UR18, URZ, UP0 ;  /* 0x000000ff12127287 */ /* 0x000fe20008000000 */
[----:B------:R1:W-:Y:S03]  /*3d20*/  UTCBAR [UR8], URZ ;  /* 0x000000ff080073e9 */ /* 0x0003e600080000ff */
[----:B------:R-:W-:Y:S01]  /*3d30*/  LOP3.LUT R11, R11, UR4, RZ, 0x3c, !PT ;  /* 0x000000040b0b7c12 */ /* 0x000fe2000f8e3cff */
[----:B------:R-:W-:Y:S07]  /*3d40*/  @P1 BRA `(.L_x_73) ;  /* 0xfffffff800b01947 */ /* 0x000fee000383ffff */
[----:B------:R-:W2:Y:S01]  /*3d50*/  S2UR UR4, SR_CgaCtaId ;  /* 0x00000000000479c3 */ /* 0x000ea20000008800 */
[----:B------:R-:W-:Y:S01]  /*3d60*/  ELECT P0, URZ, PT ;  /* 0x0000000000ff782f */ /* 0x000fe20003800000 */
[----:B------:R-:W-:Y:S01]  /*3d70*/  IMAD.MOV.U32 R0, RZ, RZ, 0x1 ;  /* 0x00000001ff007424 */ /* 0x000fe200078e00ff */
[----:B------:R-:W-:Y:S01]  /*3d80*/  UIADD3 UR6, UPT, UPT, UR6, 0x1a0, URZ ;  /* 0x000001a006067890 */ /* 0x000fe2000fffe0ff */
[----:B------:R-:W-:Y:S01]  /*3d90*/  SHF.L.U32 R3, R11, 0x1f, RZ ;  /* 0x0000001f0b037819 */ /* 0x000fe200000006ff */
[----:B------:R-:W-:-:S03]  /*3da0*/  UMOV UR5, 0x40 ;  /* 0x0000004000057882 */ /* 0x000fc60000000000 */
[----:B------:R-:W-:Y:S01]  /*3db0*/  UVIRTCOUNT.DEALLOC.SMPOOL 0x80 ;  /* 0x000000800000784c */ /* 0x000fe20000000000 */
[----:B--2---:R-:W-:Y:S02]  /*3dc0*/  ULEA UR4, UR4, UR5, 0x18 ;  /* 0x0000000504047291 */ /* 0x004fe4000f8ec0ff */
[----:B------:R-:W-:-:S07]  /*3dd0*/  ULEA UR5, UR18, UR6, 0x3 ;  /* 0x0000000612057291 */ /* 0x000fce000f8e18ff */
[----:B------:R2:W-:Y:S02]  /*3de0*/  @P0 STS.U8 [UR4+0x1c], R0 ;  /* 0x00001c00ff000988 */ /* 0x0005e40008000004 */
[----:B------:R-:W3:Y:S02]  /*3df0*/  SYNCS.PHASECHK.TRANS64.TRYWAIT P0, [UR5], R3 ;  /* 0x00000003ff0075a7 */ /* 0x000ee40008001105 */
[----:B--23--:R-:W-:Y:S05]  /*3e00*/  @!P0 BRA `(.L_x_74) ;  /* 0x0000005000988947 */ /* 0x00cfea0003800000 */
.L_x_191:
[----:B------:R-:W-:-:S04]  /*3e10*/  UIADD3 UR7, UPT, UPT, UR18, 0x1, URZ ;  /* 0x0000000112077890 */ /* 0x000fc8000fffe0ff */
[----:B------:R-:W-:-:S04]  /*3e20*/  UISETP.NE.AND UP0, UPT, UR7, 0x4, UPT ;  /* 0x000000040700788c */ /* 0x000fc8000bf05270 */
[----:B-1----:R-:W-:Y:S02]  /*3e30*/  USEL UR8, URZ, 0x1, UP0 ;  /* 0x00000001ff087887 */ /* 0x002fe40008000000 */
[----:B------:R-:W-:-:S04]  /*3e40*/  USEL UR7, UR7, URZ, UP0 ;  /* 0x000000ff07077287 */ /* 0x000fc80008000000 */
[----:B------:R-:W-:Y:S01]  /*3e50*/  ULEA UR5, UR7, UR6, 0x3 ;  /* 0x0000000607057291 */ /* 0x000fe2000f8e18ff */
[----:B------:R-:W-:-:S04]  /*3e60*/  LOP3.LUT R2, R11, UR8, RZ, 0x3c, !PT ;  /* 0x000000080b027c12 */ /* 0x000fc8000f8e3cff */
[----:B--2---:R-:W-:-:S04]  /*3e70*/  SHF.L.U32 R3, R2, 0x1f, RZ ;  /* 0x0000001f02037819 */ /* 0x004fc800000006ff */
[----:B------:R-:W1:Y:S02]  /*3e80*/  SYNCS.PHASECHK.TRANS64.TRYWAIT P0, [UR5], R3 ;  /* 0x00000003ff0075a7 */ /* 0x000e640008001105 */
[----:B-1----:R-:W-:Y:S05]  /*3e90*/  @!P0 BRA `(.L_x_75) ;  /* 0x00000050008c8947 */ /* 0x002fea0003800000 */
.L_x_193:
        /* <DEDUP_REMOVED lines=9> */
.L_x_195:
[----:B------:R-:W-:-:S04]  /*3f30*/  UIADD3 UR7, UPT, UPT, UR7, 0x1, URZ ;  /* 0x0000000107077890 */ /* 0x000fc8000fffe0ff */
[----:B------:R-:W-:-:S04]  /*3f40*/  UISETP.NE.AND UP0, UPT, UR7, 0x4, UPT ;  /* 0x000000040700788c */ /* 0x000fc8000bf05270 */
[----:B------:R-:W-:Y:S02]  /*3f50*/  USEL UR5, URZ, 0x1, UP0 ;  /* 0x00000001ff057887 */ /* 0x000fe40008000000 */
[----:B------:R-:W-:-:S04]  /*3f60*/  USEL UR7, UR7, URZ, UP0 ;  /* 0x000000ff07077287 */ /* 0x000fc80008000000 */
[----:B------:R-:W-:Y:S01]  /*3f70*/  ULEA UR7, UR7, UR6, 0x3 ;  /* 0x0000000607077291 */ /* 0x000fe2000f8e18ff */
[----:B-1----:R-:W-:-:S04]  /*3f80*/  LOP3.LUT R3, R2, UR5, RZ, 0x3c, !PT ;  /* 0x0000000502037c12 */ /* 0x002fc8000f8e3cff */
[----:B------:R-:W-:-:S04]  /*3f90*/  SHF.L.U32 R3, R3, 0x1f, RZ ;  /* 0x0000001f03037819 */ /* 0x000fc800000006ff */
[----:B------:R-:W1:Y:S02]  /*3fa0*/  SYNCS.PHASECHK.TRANS64.TRYWAIT P0, [UR7], R3 ;  /* 0x00000003ff0075a7 */ /* 0x000e640008001107 */
[----:B-1----:R-:W-:Y:S05]  /*3fb0*/  @!P0 BRA `(.L_x_77) ;  /* 0x0000005000748947 */ /* 0x002fea0003800000 */
.L_x_197:
[----:B------:R-:W-:Y:S01]  /*3fc0*/  NOP ;  /* 0x0000000000007918 */ /* 0x000fe20000000000 */
[----:B-1----:R-:W1:Y:S01]  /*3fd0*/  LDS R0, [UR4+0x14] ;  /* 0x00001404ff007984 */ /* 0x002e620008000800 */
[----:B------:R-:W-:Y:S01]  /*3fe0*/  ULOP3.LUT UR6, UR19, 0xffff, URZ, 0xc0, !UPT ;  /* 0x0000ffff13067892 */ /* 0x000fe2000f8ec0ff */
[----:B------:R-:W-:Y:S01]  /*3ff0*/  UMOV UR8, 0xffff ;  /* 0x0000ffff00087882 */ /* 0x000fe20000000000 */
[----:B------:R-:W-:Y:S02]  /*4000*/  UMOV UR5, 0x1 ;  /* 0x0000000100057882 */ /* 0x000fe40000000000 */
[----:B------:R-:W-:-:S04]  /*4010*/  USHF.R.U32.HI UR6, URZ, 0x5, UR6 ;  /* 0x00000005ff067899 */ /* 0x000fc80008011606 */
[----:B------:R-:W-:Y:S02]  /*4020*/  USHF.L.U32 UR8, UR8, UR6, URZ ;  /* 0x0000000608087299 */ /* 0x000fe400080006ff */
[----:B------:R-:W-:-:S04]  /*4030*/  USHF.L.U32 UR5, UR5, UR6, URZ ;  /* 0x0000000605057299 */ /* 0x000fc800080006ff */
[----:B-1----:R-:W-:-:S04]  /*4040*/  LOP3.LUT R0, R0, UR8, RZ, 0xc0, !PT ;  /* 0x0000000800007c12 */ /* 0x002fc8000f8ec0ff */
[----:B------:R-:W-:-:S13]  /*4050*/  ISETP.NE.AND P0, PT, R0, UR8, PT ;  /* 0x0000000800007c0c */ /* 0x000fda000bf05270 */
[----:B------:R-:W-:Y:S05]  /*4060*/  @P0 BRA `(.L_x_78) ;  /* 0x0000000000580947 */ /* 0x000fea0003800000 */
[----:B------:R-:W1:Y:S02]  /*4070*/  LDS R0, [UR4+0x18] ;  /* 0x00001804ff007984 */ /* 0x000e640008000800 */
[----:B-1----:R-:W-:-:S04]  /*4080*/  LOP3.LUT R0, R0, UR5, RZ, 0xc0, !PT ;  /* 0x0000000500007c12 */ /* 0x002fc8000f8ec0ff */
[----:B------:R-:W-:-:S13]  /*4090*/  ISETP.NE.AND P0, PT, R0, UR5, PT ;  /* 0x0000000500007c0c */ /* 0x000fda000bf05270 */
[----:B------:R-:W-:Y:S05]  /*40a0*/  @P0 BRA `(.L_x_79) ;  /* 0x00000000003c0947 */ /* 0x000fea0003800000 */
[----:B------:R-:W1:Y:S01]  /*40b0*/  S2R R2, SR_LANEID ;  /* 0x0000000000027919 */ /* 0x000e620000000000 */
[----:B------:R-:W-:Y:S01]  /*40c0*/  ULOP3.LUT UR8, URZ, UR8, URZ, 0x33, !UPT ;  /* 0x00000008ff087292 */ /* 0x000fe2000f8e33ff */
[----:B------:R-:W-:Y:S01]  /*40d0*/  LOP3.LUT R4, RZ, UR5, RZ, 0x33, !PT ;  /* 0x00000005ff047c12 */ /* 0x000fe2000f8e33ff */
[----:B------:R-:W-:Y:S02]  /*40e0*/  VOTEU.ANY UR7, UPT, PT ;  /* 0x0000000000077886 */ /* 0x000fe400038e0100 */
[----:B------:R-:W-:Y:S01]  /*40f0*/  UFLO.U32 UR7, UR7 ;  /* 0x00000007000772bd */ /* 0x000fe200080e0000 */
[----:B------:R-:W2:Y:S01]  /*4100*/  REDUX UR5, R4 ;  /* 0x00000000040573c4 */ /* 0x000ea20000000000 */
[----:B------:R-:W-:-:S06]  /*4110*/  IMAD.U32 R0, RZ, RZ, UR8 ;  /* 0x00000008ff007e24 */ /* 0x000fcc000f8e00ff */
[----:B------:R3:W-:Y:S01]  /*4120*/  UTCATOMSWS.AND URZ, UR8 ;  /* 0x0000000800ff79e3 */ /* 0x0007e20008000000 */
[----:B------:R-:W4:Y:S01]  /*4130*/  REDUX UR6, R0 ;  /* 0x00000000000673c4 */ /* 0x000f220000000000 */
[----:B-1----:R-:W-:Y:S01]  /*4140*/  ISETP.EQ.U32.AND P0, PT, R2, UR7, PT ;  /* 0x0000000702007c0c */ /* 0x002fe2000bf02070 */
[----:B--2---:R-:W-:Y:S01]  /*4150*/  IMAD.U32 R2, RZ, RZ, UR5 ;  /* 0x00000005ff027e24 */ /* 0x004fe2000f8e00ff */
[----:B----4-:R-:W-:-:S11]  /*4160*/  MOV R3, UR6 ;  /* 0x0000000600037c02 */ /* 0x010fd60008000f00 */
[----:B------:R3:W-:Y:S04]  /*4170*/  @P0 ATOMS.AND RZ, [UR4+0x14], R3 ;  /* 0x00001403ffff098c */ /* 0x0007e8000a800004 */
[----:B------:R3:W-:Y:S01]  /*4180*/  @P0 ATOMS.AND RZ, [UR4+0x18], R2 ;  /* 0x00001802ffff098c */ /* 0x0007e2000a800004 */
[----:B------:R-:W-:Y:S05]  /*4190*/  BRA `(.L_x_80) ;  /* 0x0000000000147947 */ /* 0x000fea0003800000 */
.L_x_79:
[----:B------:R-:W-:Y:S02]  /*41a0*/  MOV R2, 0x41c0 ;  /* 0x000041c000027802 */ /* 0x000fe40000000f00 */
[----:B----45:R-:W-:Y:S05]  /*41b0*/  CALL.REL.NOINC `($__internal_0_$__cuda_sm10x_tcgen05_guardrail_trap_col_being_dealloced_not_returned_by_alloc) ;  /* 0x00000054005c7944 */ /* 0x030fea0003c00000 */
[----:B------:R-:W-:Y:S05]  /*41c0*/  BRA `(.L_x_80) ;  /* 0x0000000000087947 */ /* 0x000fea0003800000 */
.L_x_78:
[----:B------:R-:W-:Y:S02]  /*41d0*/  MOV R2, 0x41f0 ;  /* 0x000041f000027802 */ /* 0x000fe40000000f00 */
[----:B----45:R-:W-:Y:S05]  /*41e0*/  CALL.REL.NOINC `($__internal_2_$__cuda_sm10x_tcgen05_guardrail_trap_unallocated_columns_being_dealloced) ;  /* 0x0000005400687944 */ /* 0x030fea0003c00000 */
.L_x_80:
[----:B------:R-:W-:Y:S01]  /*41f0*/  NOP ;  /* 0x0000000000007918 */ /* 0x000fe20000000000 */
[----:B---3--:R-:W-:Y:S05]  /*4200*/  EXIT ;  /* 0x000000000000794d */ /* 0x008fea0003800000 */
.L_x_62:
[----:B------:R-:W-:-:S09]  /*4210*/  UISETP.NE.OR UP2, UPT, UR8, 0x3, !UP2 ;  /* 0x000000030800788c */ /* 0x000fd2000d745670 */
[----:B------:R-:W-:Y:S05]  /*4220*/  BRA.U UP2, `(.L_x_81) ;  /* 0x0000001102147547 */ /* 0x000fea000b800000 */
[----:B------:R-:W1:Y:S01]  /*4230*/  LDC R0, c[0x0][0xb30] ;  /* 0x0002cc00ff007b82 */ /* 0x000e620000000800 */
[----:B------:R-:W2:Y:S01]  /*4240*/  LDCU.64 UR8, c[0x0][0x888] ;  /* 0x00011100ff0877ac */ /* 0x000ea20008000a00 */
[----:B------:R-:W-:Y:S02]  /*4250*/  HFMA2 R25, -RZ, RZ, 0, 0 ;  /* 0x00000000ff197431 */ /* 0x000fe400000001ff */
[----:B------:R-:W-:Y:S01]  /*4260*/  IMAD.MOV.U32 R32, RZ, RZ, 0x1 ;  /* 0x00000001ff207424 */ /* 0x000fe200078e00ff */
[----:B------:R-:W-:Y:S01]  /*4270*/  MOV R23, 0x1000 ;  /* 0x0000100000177802 */ /* 0x000fe20000000f00 */
[----:B------:R-:W4:Y:S01]  /*4280*/  LDCU.64 UR4, c[0x0][0x890] ;  /* 0x00011200ff0477ac */ /* 0x000f220008000a00 */
[----:B------:R-:W-:Y:S01]  /*4290*/  IMAD.MOV.U32 R27, RZ, RZ, RZ ;  /* 0x000000ffff1b7224 */ /* 0x000fe200078e00ff */
[----:B------:R-:W3:Y:S01]  /*42a0*/  LDC R19, c[0x0][0x370] ;  /* 0x0000dc00ff137b82 */ /* 0x000ee20000000800 */
[----:B------:R-:W-:Y:S01]  /*42b0*/  UMOV UR7, 0x400 ;  /* 0x0000040000077882 */ /* 0x000fe20000000000 */
[----:B------:R-:W-:-:S02]  /*42c0*/  UPLOP3.LUT UP1, UPT, UPT, UPT, UPT, 0x40, 0x4 ;  /* 0x000000000004789c */ /* 0x000fc40003f2e870 */
[----:B------:R-:W-:-:S04]  /*42d0*/  ULEA UR7, UR37, UR7, 0x18 ;  /* 0x0000000725077291 */ /* 0x000fc8000f8ec0ff */
[----:B------:R-:W3:Y:S01]  /*42e0*/  LDC R2, c[0x0][0xb0c] ;  /* 0x0002c300ff027b82 */ /* 0x000ee20000000800 */
[----:B------:R-:W-:Y:S02]  /*42f0*/  UIADD3 UR13, UPT, UPT, UR7, 0x128, URZ ;  /* 0x00000128070d7890 */ /* 0x000fe4000fffe0ff */
[----:B--2---:R-:W-:Y:S02]  /*4300*/  UISETP.NE.U32.AND UP2, UPT, UR8, URZ, UPT ;  /* 0x000000ff0800728c */ /* 0x004fe4000bf45070 */
[----:B------:R-:W-:Y:S02]  /*4310*/  UIADD3 UR33, UPT, UPT, UR7, 0x110, URZ ;  /* 0x0000011007217890 */ /* 0x000fe4000fffe0ff */
[----:B----4-:R-:W-:Y:S01]  /*4320*/  UISETP.NE.U32.AND UP3, UPT, UR4, URZ, UPT ;  /* 0x000000ff0400728c */ /* 0x010fe2000bf65070 */
[----:B------:R-:W2:Y:S01]  /*4330*/  LDC R18, c[0x0][0xb20] ;  /* 0x0002c800ff127b82 */ /* 0x000ea20000000800 */
[----:B-1----:R-:W-:Y:S01]  /*4340*/  ISETP.NE.AND P1, PT, R0, 0x1, PT ;  /* 0x000000010000780c */ /* 0x002fe20003f25270 */
[----:B------:R-:W-:-:S02]  /*4350*/  UISETP.NE.AND.EX UP2, UPT, UR9, URZ, UPT, UP2 ;  /* 0x000000ff0900728c */ /* 0x000fc4000bf45320 */
[----:B------:R-:W-:Y:S02]  /*4360*/  UIADD3 UR25, UPT, UPT, UR7, 0x118, URZ ;  /* 0x0000011807197890 */ /* 0x000fe4000fffe0ff */
[----:B------:R-:W-:Y:S02]  /*4370*/  UIADD3 UR17, UPT, UPT, UR7, 0x120, URZ ;  /* 0x0000012007117890 */ /* 0x000fe4000fffe0ff */
[----:B------:R-:W1:Y:S01]  /*4380*/  LDC.64 R36, c[0x0][0x348] ;  /* 0x0000d200ff247b82 */ /* 0x000e620000000a00 */
[----:B------:R-:W-:Y:S02]  /*4390*/  UPRMT UR13, UR37, 0x654, UR13 ;  /* 0x00000654250d7896 */ /* 0x000fe4000800000d */
[----:B------:R-:W-:-:S05]  /*43a0*/  UISETP.NE.AND.EX UP3, UPT, UR5, URZ, UPT, UP3 ;  /* 0x000000ff0500728c */ /* 0x000fca000bf65330 */
[----:B------:R-:W4:Y:S08]  /*43b0*/  LDC.64 R16, c[0x0][0xb10] ;  /* 0x0002c400ff107b82 */ /* 0x000f300000000a00 */
[----:B------:R-:W1:Y:S08]  /*43c0*/  LDC.64 R6, c[0x0][0xb18] ;  /* 0x0002c600ff067b82 */ /* 0x000e700000000a00 */
[----:B------:R-:W1:Y:S08]  /*43d0*/  LDC.64 R4, c[0x0][0xb28] ;  /* 0x0002ca00ff047b82 */ /* 0x000e700000000a00 */
[----:B--23--:R-:W1:Y:S02]  /*43e0*/  LDC R22, c[0x0][0x374] ;  /* 0x0000dd00ff167b82 */ /* 0x00ce640000000800 */
.L_x_92:
[----:B------:R-:W-:Y:S02]  /*43f0*/  LEA R0, R27, UR7, 0x3 ;  /* 0x000000071b007c11 */ /* 0x000fe4000f8e18ff */
[----:B------:R-:W-:Y:S02]  /*4400*/  SHF.L.U32 R3, R25, 0x1f, RZ ;  /* 0x0000001f19037819 */ /* 0x000fe400000006ff */
[----:B------:R-:W-:Y:S02]  /*4410*/  LEA R28, R27, UR7, 0x4 ;  /* 0x000000071b1c7c11 */ /* 0x000fe4000f8e20ff */
[----:B--2---:R-:W2:Y:S02]  /*4420*/  SYNCS.PHASECHK.TRANS64.TRYWAIT P0, [R0+URZ+0x160], R3 ;  /* 0x00016003000075a7 */ /* 0x004ea400080011ff */
[----:B--2---:R-:W-:Y:S05]  /*4430*/  @!P0 BRA `(.L_x_82) ;  /* 0x0000004c006c8947 */ /* 0x004fea0003800000 */
.L_x_198:
[----:B------:R-:W-:Y:S01]  /*4440*/  ISETP.GE.AND P0, PT, R26, 0x1, PT ;  /* 0x000000011a00780c */ /* 0x000fe20003f06270 */
[----:B------:R-:W3:Y:S01]  /*4450*/  LDS.128 R28, [R28+0x1f0] ;  /* 0x0001f0001c1c7984 */ /* 0x000ee20000000c00 */
[----:B--2---:R-:W-:Y:S01]  /*4460*/  VIADD R0, R0, 0x170 ;  /* 0x0000017000007836 */ /* 0x004fe20000000000 */
[----:B------:R-:W-:Y:S01]  /*4470*/  @!PT LDS RZ, [RZ] ;  /* 0x00000000fffff984 */ /* 0x000fe20000000800 */
[----:B------:R-:W-:Y:S01]  /*4480*/  @!PT LDS RZ, [RZ] ;  /* 0x00000000fffff984 */ /* 0x000fe20000000800 */
[----:B------:R-:W-:Y:S01]  /*4490*/  @!PT LDS RZ, [RZ] ;  /* 0x00000000fffff984 */ /* 0x000fe20000000800 */
[----:B------:R-:W-:Y:S01]  /*44a0*/  @!PT LDS RZ, [RZ] ;  /* 0x00000000fffff984 */ /* 0x000fe20000000800 */
[----:B------:R2:W-:Y:S06]  /*44b0*/  MEMBAR.ALL.CTA ;  /* 0x0000000000007992 */ /* 0x0005ec0000008000 */
[----:B--2---:R-:W2:Y:S01]  /*44c0*/  FENCE.VIEW.ASYNC.S ;  /* 0x00000000000073c6 */ /* 0x004ea20000000000 */
[----:B------:R-:W-:Y:S04]  /*44d0*/  PRMT R0, RZ, 0x654, R0 ;  /* 0x00000654ff007816 */ /* 0x000fe80000000000 */
[----:B--2---:R2:W-:Y:S01]  /*44e0*/  SYNCS.ARRIVE.TRANS64.RED.A1T0 RZ, [R0+URZ], RZ ;  /* 0x000000ff00ff79a7 */ /* 0x0045e200081004ff */
[----:B---3--:R-:W-:Y:S11]  /*44f0*/  LOP3.LUT P3, RZ, R30, 0x1, RZ, 0xc0, !PT ;  /* 0x000000011eff7812 */ /* 0x008ff6000786c0ff */
[----:B------:R-:W-:Y:S02]  /*4500*/  @!UPT UIADD3 URZ, UPT, UPT, URZ, URZ, URZ ;  /* 0x000000fffffff290 */ /* 0x000fe4000fffe0ff */
[----:B------:R-:W-:Y:S02]  /*4510*/  @P3 MOV R13, R28 ;  /* 0x0000001c000d3202 */ /* 0x000fe40000000f00 */
[----:B------:R-:W-:Y:S01]  /*4520*/  @P3 LOP3.LUT R8, R29, 0xffff, RZ, 0xc0, !PT ;  /* 0x0000ffff1d083812 */ /* 0x000fe200078ec0ff */
[----:B--2---:R-:W-:Y:S06]  /*4530*/  @!P0 BRA `(.L_x_83) ;  /* 0x0000000000a48947 */ /* 0x004fec0003800000 */
[----:B-1---5:R-:W-:Y:S01]  /*4540*/  IMAD.HI.U32 R33, R22, R7, RZ ;  /* 0x0000000716217227 */ /* 0x022fe200078e00ff */
[----:B------:R-:W-:Y:S02]  /*4550*/  ISETP.NE.AND P0, PT, R6, 0x1, PT ;  /* 0x000000010600780c */ /* 0x000fe40003f05270 */
[----:B------:R-:W-:Y:S01]  /*4560*/  ISETP.NE.AND P2, PT, R26, 0x1, PT ;  /* 0x000000011a00780c */ /* 0x000fe20003f45270 */
[----:B----4-:R-:W-:Y:S01]  /*4570*/  IMAD.HI.U32 R34, R19, R16, RZ ;  /* 0x0000001013227227 */ /* 0x010fe200078e00ff */
[----:B------:R-:W-:Y:S02]  /*4580*/  SHF.R.U32.HI R33, RZ, R18, R33 ;  /* 0x00000012ff217219 */ /* 0x000fe40000011621 */
[----:B------:R-:W-:Y:S01]  /*4590*/  ISETP.NE.AND P4, PT, R2, 0x1, PT ;  /* 0x000000010200780c */ /* 0x000fe20003f85270 */
[----:B------:R-:W-:Y:S01]  /*45a0*/  IMAD.HI.U32 R38, R13, R16, RZ ;  /* 0x000000100d267227 */ /* 0x000fe200078e00ff */
[----:B------:R-:W-:Y:S02]  /*45b0*/  SHF.R.U32.HI R34, RZ, R17, R34 ;  /* 0x00000011ff227219 */ /* 0x000fe40000011622 */
[----:B------:R-:W-:Y:S01]  /*45c0*/  SEL R3, R22, R33, !P0 ;  /* 0x0000002116037207 */ /* 0x000fe20004000000 */
[C---:B------:R-:W-:Y:S01]  /*45d0*/  IMAD.HI.U32 R33, R8.reuse, R7, RZ ;  /* 0x0000000708217227 */ /* 0x040fe200078e00ff */
[----:B------:R-:W-:Y:S02]  /*45e0*/  SEL R11, R19, R34, !P4 ;  /* 0x00000022130b7207 */ /* 0x000fe40006000000 */
[----:B------:R-:W-:Y:S01]  /*45f0*/  SHF.R.U32.HI R38, RZ, R17, R38 ;  /* 0x00000011ff267219 */ /* 0x000fe20000011626 */
[----:B------:R-:W-:Y:S01]  /*4600*/  IMAD.HI.U32 R40, R3, R4, RZ ;  /* 0x0000000403287227 */ /* 0x000fe200078e00ff */
[----:B------:R-:W-:Y:S03]  /*4610*/  SHF.R.U32.HI R33, RZ, R18, R33 ;  /* 0x00000012ff217219 */ /* 0x000fe60000011621 */
[----:B------:R-:W-:Y:S01]  /*4620*/  IMAD.HI.U32 R34, R11, R4, RZ ;  /* 0x000000040b227227 */ /* 0x000fe200078e00ff */
[----:B------:R-:W-:Y:S02]  /*4630*/  @P2 SHF.R.U32.HI R3, RZ, R5, R40 ;  /* 0x00000005ff032219 */ /* 0x000fe40000011628 */
[----:B------:R-:W-:Y:S02]  /*4640*/  SEL R9, R8, R33, !P0 ;  /* 0x0000002108097207 */ /* 0x000fe40004000000 */
[----:B------:R-:W-:Y:S01]  /*4650*/  @P2 SHF.R.U32.HI R11, RZ, R5, R34 ;  /* 0x00000005ff0b2219 */ /* 0x000fe20000011622 */
[C---:B------:R-:W-:Y:S01]  /*4660*/  IMAD R10, R26.reuse, R3, RZ ;  /* 0x000000031a0a7224 */ /* 0x040fe200078e02ff */
[----:B------:R-:W-:Y:S01]  /*4670*/  SEL R3, R13, R38, !P4 ;  /* 0x000000260d037207 */ /* 0x000fe20006000000 */
[C---:B------:R-:W-:Y:S03]  /*4680*/  IMAD.HI.U32 R14, R9.reuse, R4, RZ ;  /* 0x00000004090e7227 */ /* 0x040fe600078e00ff */
[----:B------:R-:W-:Y:S01]  /*4690*/  ISETP.GE.AND P0, PT, R9, R10, PT ;  /* 0x0000000a0900720c */ /* 0x000fe20003f06270 */
[C---:B------:R-:W-:Y:S01]  /*46a0*/  IMAD R12, R26.reuse, R11, RZ ;  /* 0x0000000b1a0c7224 */ /* 0x040fe200078e02ff */
[-C--:B------:R-:W-:Y:S04]  /*46b0*/  SHF.R.U32.HI R14, RZ, R5.reuse, R14 ;  /* 0x00000005ff0e7219 */ /* 0x080fe8000001160e */
[----:B------:R-:W-:Y:S02]  /*46c0*/  ISETP.GE.OR P0, PT, R3, R12, P0 ;  /* 0x0000000c0300720c */ /* 0x000fe40000706670 */
[----:B------:R-:W-:Y:S05]  /*46d0*/  SEL R15, R9, R14, !P2 ;  /* 0x0000000e090f7207 */ /* 0x000fea0005000000 */
[----:B------:R-:W-:Y:S04]  /*46e0*/  IMAD.MOV R14, RZ, RZ, -R15 ;  /* 0x000000ffff0e7224 */ /* 0x000fe800078e0a0f */
[----:B------:R-:W-:Y:S02]  /*46f0*/  IMAD R14, R26, R14, R9 ;  /* 0x0000000e1a0e7224 */ /* 0x000fe400078e0209 */
[C---:B------:R-:W-:Y:S05]  /*4700*/  @!P0 IMAD.HI.U32 R10, R3.reuse, R4, RZ ;  /* 0x00000004030a8227 */ /* 0x040fea00078e00ff */
[----:B------:R-:W-:Y:S04]  /*4710*/  @!P0 SHF.R.U32.HI R10, RZ, R5, R10 ;  /* 0x00000005ff0a8219 */ /* 0x000fe8000001160a */
[----:B------:R-:W-:Y:S01]  /*4720*/  @!P0 SEL R0, R3, R10, !P2 ;  /* 0x0000000a03008207 */ /* 0x000fe20005000000 */
[----:B------:R-:W-:Y:S03]  /*4730*/  IMAD.MOV R10, RZ, RZ, -R3 ;  /* 0x000000ffff0a7224 */ /* 0x000fe600078e0a03 */
[----:B------:R-:W-:Y:S01]  /*4740*/  @!P0 IADD3 R15, PT, PT, R15, -R0, RZ ;  /* 0x800000000f0f8210 */ /* 0x000fe20007ffe0ff */
[----:B------:R-:W-:Y:S01]  /*4750*/  @!P0 IMAD R0, R11, R14, R0 ;  /* 0x0000000e0b008224 */ /* 0x000fe200078e0200 */
[----:B------:R-:W-:Y:S01]  /*4760*/  IADD3 R11, PT, PT, -R9, RZ, RZ ;  /* 0x000000ff090b7210 */ /* 0x000fe20007ffe1ff */
[----:B------:R-:W-:Y:S02]  /*4770*/  IMAD R13, R2, R10, R13 ;  /* 0x0000000a020d7224 */ /* 0x000fe400078e020d */
[----:B------:R-:W-:Y:S02]  /*4780*/  @!P0 IMAD R9, R15, R26, R3 ;  /* 0x0000001a0f098224 */ /* 0x000fe400078e0203 */
[----:B------:R-:W-:Y:S02]  /*4790*/  @!P0 IMAD.MOV.U32 R3, RZ, RZ, R0 ;  /* 0x000000ffff038224 */ /* 0x000fe400078e0000 */
[----:B------:R-:W-:Y:S02]  /*47a0*/  IMAD R8, R6, R11, R8 ;  /* 0x0000000b06087224 */ /* 0x000fe400078e0208 */
[----:B------:R-:W-:Y:S02]  /*47b0*/  IMAD R13, R3, R2, R13 ;  /* 0x00000002030d7224 */ /* 0x000fe400078e020d */
[----:B------:R-:W-:Y:S02]  /*47c0*/  IMAD R8, R9, R6, R8 ;  /* 0x0000000609087224 */ /* 0x000fe400078e0208 */
.L_x_83:
[----:B------:R-:W-:Y:S05]  /*47d0*/  BRA.U UP1, `(.L_x_84) ;  /* 0x0000000101107547 */ /* 0x000fea000b800000 */
[----:B------:R-:W-:Y:S04]  /*47e0*/  MOV R0, UR6 ;  /* 0x0000000600007c02 */ /* 0x000fe80008000f00 */
[----:B------:R-:W-:Y:S04]  /*47f0*/  SHF.L.U32 R3, R0, 0x1f, RZ ;  /* 0x0000001f00037819 */ /* 0x000fe800000006ff */
[----:B------:R-:W2:Y:S02]  /*4800*/  SYNCS.PHASECHK.TRANS64.TRYWAIT P0, [UR7+0x158], R3 ;  /* 0x00015803ff0075a7 */ /* 0x000ea40008001107 */
[----:B--2---:R-:W-:Y:S05]  /*4810*/  @!P0 BRA `(.L_x_85) ;  /* 0x0000004800888947 */ /* 0x004fea0003800000 */
.L_x_84:
[----:B------:R-:W-:Y:S02]  /*4820*/  R2UR UR35, R21 ;  /* 0x00000000152372ca */ /* 0x000fe400000e0000 */
[----:B------:R-:W-:Y:S02]  /*4830*/  R2UR UR34, R20 ;  /* 0x00000000142272ca */ /* 0x000fe400000e0000 */
[----:B------:R-:W-:Y:S02]  /*4840*/  ISETP.NE.U32.AND P2, PT, RZ, UR4, PT ;  /* 0x00000004ff007c0c */ /* 0x000fe4000bf45070 */
[----:B------:R-:W-:Y:S02]  /*4850*/  SHF.L.U32 R12, R32, 0x1f, RZ ;  /* 0x0000001f200c7819 */ /* 0x000fe400000006ff */
[----:B------:R-:W-:Y:S05]  /*4860*/  ISETP.NE.AND.EX P2, PT, RZ, UR5, PT, P2 ;  /* 0x00000005ff007c0c */ /* 0x000fea000bf45320 */
[----:B------:R-:W-:Y:S02]  /*4870*/  USHF.L.U32 UR35, UR35, 0x6, URZ ;  /* 0x0000000623237899 */ /* 0x000fe400080006ff */
[----:B------:R-:W-:Y:S01]  /*4880*/  USHF.L.U32 UR34, UR34, 0x7, URZ ;  /* 0x0000000722227899 */ /* 0x000fe200080006ff */
[----:B------:R-:W-:Y:S11]  /*4890*/  BRA.U !UP3, `(.L_x_86) ;  /* 0x000000010b347547 */ /* 0x000ff6000b800000 */
[----:B------:R-:W-:Y:S01]  /*48a0*/  UPLOP3.LUT UP0, UPT, UPT, UPT, UP2, 0x80, 0x8 ;  /* 0x000000000008789c */ /* 0x000fe20003f0f020 */
[----:B--2---:R-:W-:Y:S02]  /*48b0*/  HFMA2 R0, -RZ, RZ, 0, 5.9604644775390625e-08 ;  /* 0x00000001ff007431 */ /* 0x004fe400000001ff */
[----:B------:R-:W-:Y:S03]  /*48c0*/  IMAD.MOV.U32 R59, RZ, RZ, 0x1 ;  /* 0x00000001ff3b7424 */ /* 0x000fe600078e00ff */
[----:B------:R-:W-:Y:S05]  /*48d0*/  PLOP3.LUT P0, PT, PT, PT, UP0, 0x80, 0x8 ;  /* 0x000000000008781c */ /* 0x000fea0003f0f008 */
[----:B------:R-:W2:Y:S01]  /*48e0*/  @UP0 LDCU.64 UR10, c[0x0][0x888] ;  /* 0x00011100ff0a07ac */ /* 0x000ea20008000a00 */
[----:B------:R-:W-:Y:S07]  /*48f0*/  @UP0 UIMAD UR8, UR36, UR4, URZ ;  /* 0x00000004240802a4 */ /* 0x000fee000f8e02ff */
[----:B------:R-:W-:Y:S01]  /*4900*/  @!P0 PRMT R59, R0, 0x7610, R59 ;  /* 0x00007610003b8816 */ /* 0x000fe2000000003b */
[----:B--2---:R-:W-:Y:S03]  /*4910*/  @UP0 UIMAD.WIDE UR10, UR8, 0x4, UR10 ;  /* 0x00000004080a08a5 */ /* 0x004fe6000f8e020a */
[----:B------:R-:W2:Y:S03]  /*4920*/  @!UP0 LDCU UR8, c[0x0][0x880] ;  /* 0x00011000ff0887ac */ /* 0x000ea60008000800 */
[----:B------:R-:W-:Y:S01]  /*4930*/  IMAD.U32 R10, RZ, RZ, UR10 ;  /* 0x0000000aff0a7e24 */ /* 0x000fe2000f8e00ff */
[----:B------:R-:W-:Y:S05]  /*4940*/  MOV R11, UR11 ;  /* 0x0000000b000b7c02 */ /* 0x000fea0008000f00 */
[----:B-----5:R3:W5:Y:S02]  /*4950*/  @P0 LDG.E R35, desc[UR46][R10.64] ;  /* 0x0000002e0a230981 */ /* 0x020764000c1e1900 */
[----:B--23--:R-:W-:Y:S07]  /*4960*/  @!P0 IMAD.U32 R35, RZ, RZ, UR8 ;  /* 0x00000008ff238e24 */ /* 0x00cfee000f8e00ff */
.L_x_86:
[----:B-----5:R-:W-:Y:S01]  /*4970*/  @!P2 FSETP.EQ.AND P0, PT, R35, RZ, PT ;  /* 0x000000ff2300a20b */ /* 0x020fe20003f02000 */
[----:B------:R-:W-:Y:S01]  /*4980*/  @!UPT UIADD3 URZ, UPT, UPT, URZ, URZ, URZ ;  /* 0x000000fffffff290 */ /* 0x000fe2000fffe0ff */
[----:B------:R-:W-:Y:S11]  /*4990*/  @!P2 BRA `(.L_x_87) ;  /* 0x000000000014a947 */ /* 0x000ff60003800000 */
[----:B------:R-:W-:Y:S02]  /*49a0*/  LOP3.LUT P2, RZ, R59, 0xff, RZ, 0xc0, !PT ;  /* 0x000000ff3bff7812 */ /* 0x000fe4000784c0ff */
[----:B------:R-:W-:Y:S04]  /*49b0*/  PLOP3.LUT P0, PT, PT, PT, UP0, 0x80, 0x8 ;  /* 0x000000000008781c */ /* 0x000fe80003f0f008 */
[----:B------:R-:W-:Y:S07]  /*49c0*/  PLOP3.LUT P0, PT, P0, PT, PT, 0x8, 0x80 ;  /* 0x000000000080781c */ /* 0x000fee000070e170 */
[----:B------:R-:W-:Y:S11]  /*49d0*/  @P2 FSETP.EQ.AND P0, PT, R35, RZ, PT ;  /* 0x000000ff2300220b */ /* 0x000ff60003f02000 */
[----:B------:R-:W-:Y:S02]  /*49e0*/  @!UPT UIADD3 URZ, UPT, UPT, URZ, URZ, URZ ;  /* 0x000000fffffff290 */ /* 0x000fe4000fffe0ff */
.L_x_87:
[----:B------:R-:W3:Y:S01]  /*49f0*/  SYNCS.PHASECHK.TRANS64.TRYWAIT P2, [UR7+0x130], R12 ;  /* 0x0001300cff0075a7 */ /* 0x000ee20008041107 */
[----:B------:R-:W-:Y:S04]  /*4a00*/  ELECT P4, URZ, PT ;  /* 0x0000000000ff782f */ /* 0x000fe80003880000 */
[----:B------:R-:W-:Y:S11]  /*4a10*/  PLOP3.LUT P4, PT, P0, P4, PT, 0xf2, 0x2f ;  /* 0x00000000002f781c */ /* 0x000ff60000789e72 */
[----:B------:R-:W-:Y:S02]  /*4a20*/  @!UPT UIADD3 URZ, UPT, UPT, URZ, URZ, URZ ;  /* 0x000000fffffff290 */ /* 0x000fe4000fffe0ff */
[----:B-1----:R-:W-:Y:S05]  /*4a30*/  @!P4 IADD3 R9, P0, PT, R36, 0x580, RZ ;  /* 0x000005802409c810 */ /* 0x002fea0007f1e0ff */
[----:B--2---:R-:W-:Y:S01]  /*4a40*/  @!P4 IMAD.X R0, RZ, RZ, R37, P0 ;  /* 0x000000ffff00c224 */ /* 0x004fe200000e0625 */
[----:B---3--:R-:W-:Y:S07]  /*4a50*/  @!P2 BRA `(.L_x_88) ;  /* 0x000000480010a947 */ /* 0x008fee0003800000 */
.L_x_201:
[----:B------:R-:W-:Y:S01]  /*4a60*/  @!P4 R2UR UR8, R0 ;  /* 0x000000000008c2ca */ /* 0x000fe200000e0000 */
[----:B------:R-:W-:Y:S01]  /*4a70*/  VOTEU.ALL UP1, P4 ;  /* 0x0000000000ff7886 */ /* 0x000fe20002020000 */
[----:B------:R-:W-:Y:S01]  /*4a80*/  @!P4 R2UR UR9, R9 ;  /* 0x000000000909c2ca */ /* 0x000fe200000e0000 */
[----:B------:R-:W-:Y:S01]  /*4a90*/  @!P4 IMAD.MOV.U32 R0, RZ, RZ, 0x1000 ;  /* 0x00001000ff00c424 */ /* 0x000fe200078e00ff */
[----:B------:R-:W-:Y:S01]  /*4aa0*/  UMOV UR10, 0x0 ;  /* 0x00000000000a7882 */ /* 0x000fe20000000000 */
[----:B------:R-:W-:Y:S01]  /*4ab0*/  UMOV UR11, 0x10000000 ;  /* 0x10000000000b7882 */ /* 0x000fe20000000000 */
[----:B------:R-:W-:Y:S01]  /*4ac0*/  @!UP1 UIADD3 UR32, UPT, UPT, UR7, 0x400, URZ ;  /* 0x0000040007209890 */ /* 0x000fe2000fffe0ff */
[----:B------:R-:W-:Y:S01]  /*4ad0*/  @!P4 IADD3 R9, P0, PT, R36, 0x580, RZ ;  /* 0x000005802409c810 */ /* 0x000fe20007f1e0ff */
[----:B------:R-:W-:Y:S05]  /*4ae0*/  VOTEU.ALL UP1, P4 ;  /* 0x0000000000ff7886 */ /* 0x000fea0002020000 */
[----:B------:R-:W-:Y:S01]  /*4af0*/  IMAD.U32 R11, RZ, RZ, UR8 ;  /* 0x00000008ff0b7e24 */ /* 0x000fe2000f8e00ff */
[----:B------:R-:W-:Y:S01]  /*4b00*/  UPRMT UR8, UR37, 0x654, UR33 ;  /* 0x0000065425087896 */ /* 0x000fe20008000021 */
[----:B------:R-:W-:Y:S03]  /*4b10*/  IMAD.U32 R10, RZ, RZ, UR9 ;  /* 0x00000009ff0a7e24 */ /* 0x000fe6000f8e00ff */
[----:B------:R-:W-:Y:S02]  /*4b20*/  @!P4 R2UR UR15, R11 ;  /* 0x000000000b0fc2ca */ /* 0x000fe400000e0000 */
[----:B------:R-:W-:Y:S11]  /*4b30*/  @!P4 R2UR UR14, R10 ;  /* 0x000000000a0ec2ca */ /* 0x000ff600000e0000 */
[----:B------:R-:W-:Y:S02]  /*4b40*/  @!UPT UIADD3 URZ, UPT, UPT, URZ, URZ, URZ ;  /* 0x000000fffffff290 */ /* 0x000fe4000fffe0ff */
[----:B------:R2:W-:Y:S01]  /*4b50*/  @!UP1 UTMALDG.3D [UR32], [UR14], desc[UR10] ;  /* 0x00000a200e0095b4 */ /* 0x0005e20008011000 */
[----:B------:R3:W-:Y:S01]  /*4b60*/  @!P4 SYNCS.ARRIVE.TRANS64.RED.A0TR RZ, [UR7+0x110], R0 ;  /* 0x00011000ffffc9a7 */ /* 0x0007e20008300407 */
[----:B------:R-:W-:Y:S01]  /*4b70*/  SYNCS.ARRIVE.TRANS64.RED.A1T0 RZ, [UR8], RZ ;  /* 0x000000ffffff79a7 */ /* 0x000fe20008100408 */
[----:B---3--:R-:W-:Y:S01]  /*4b80*/  @!P4 IMAD.X R0, RZ, RZ, R37, P0 ;  /* 0x000000ffff00c224 */ /* 0x008fe200000e0625 */
[----:B------:R-:W3:Y:S02]  /*4b90*/  SYNCS.PHASECHK.TRANS64.TRYWAIT P2, [UR7+0x138], R12 ;  /* 0x0001380cff0075a7 */ /* 0x000ee40008041107 */
[----:B--23--:R-:W-:Y:S05]  /*4ba0*/  @!P2 BRA `(.L_x_89) ;  /* 0x0000004400d4a947 */ /* 0x00cfea0003800000 */
.L_x_203:
        /* <DEDUP_REMOVED lines=8> */
[----:B------:R-:W-:Y:S01]  /*4c30*/  @!UP1 UIADD3 UR24, UPT, UPT, UR7, 0x1400, URZ ;  /* 0x0000140007189890 */ /* 0x000fe2000fffe0ff */
[----:B------:R-:W-:Y:S01]  /*4c40*/  VOTEU.ALL UP1, P4 ;  /* 0x0000000000ff7886 */ /* 0x000fe20002020000 */
[----:B------:R-:W-:Y:S01]  /*4c50*/  UMOV UR27, UR35 ;  /* 0x00000023001b7c82 */ /* 0x000fe20008000000 */
[----:B------:R-:W-:Y:S02]  /*4c60*/  UMOV UR28, UR36 ;  /* 0x00000024001c7c82 */ /* 0x000fe40008000000 */
[----:B------:R-:W-:Y:S01]  /*4c70*/  IMAD.U32 R11, RZ, RZ, UR8 ;  /* 0x00000008ff0b7e24 */ /* 0x000fe2000f8e00ff */
[----:B------:R-:W-:Y:S01]  /*4c80*/  UPRMT UR8, UR37, 0x654, UR25 ;  /* 0x0000065425087896 */ /* 0x000fe20008000019 */
[----:B------:R-:W-:Y:S02]  /*4c90*/  IMAD.U32 R10, RZ, RZ, UR9 ;  /* 0x00000009ff0a7e24 */ /* 0x000fe4000f8e00ff */
[----:B------:R-:W-:Y:S01]  /*4ca0*/  @!P4 IMAD.X R20, RZ, RZ, R37, P0 ;  /* 0x000000ffff14c224 */ /* 0x000fe200000e0625 */
[----:B------:R-:W-:Y:S02]  /*4cb0*/  @!P4 R2UR UR15, R11 ;  /* 0x000000000b0fc2ca */ /* 0x000fe400000e0000 */
[----:B------:R-:W-:Y:S11]  /*4cc0*/  @!P4 R2UR UR14, R10 ;  /* 0x000000000a0ec2ca */ /* 0x000ff600000e0000 */
[----:B------:R-:W-:Y:S02]  /*4cd0*/  @!UPT UIADD3 URZ, UPT, UPT, URZ, URZ, URZ ;  /* 0x000000fffffff290 */ /* 0x000fe4000fffe0ff */
[----:B------:R2:W-:Y:S01]  /*4ce0*/  @!UP1 UTMALDG.3D [UR24], [UR14], desc[UR10] ;  /* 0x00000a180e0095b4 */ /* 0x0005e20008011000 */
[----:B------:R2:W-:Y:S01]  /*4cf0*/  @!P4 SYNCS.ARRIVE.TRANS64.RED.A0TR RZ, [UR7+0x118], R0 ;  /* 0x00011800ffffc9a7 */ /* 0x0005e20008300407 */
[----:B------:R-:W-:Y:S01]  /*4d00*/  SYNCS.ARRIVE.TRANS64.RED.A1T0 RZ, [UR8], RZ ;  /* 0x000000ffffff79a7 */ /* 0x000fe20008100408 */
[----:B------:R-:W3:Y:S02]  /*4d10*/  SYNCS.PHASECHK.TRANS64.TRYWAIT P2, [UR7+0x140], R12 ;  /* 0x0001400cff0075a7 */ /* 0x000ee40008041107 */
[----:B--23--:R-:W-:Y:S05]  /*4d20*/  @!P2 BRA `(.L_x_90) ;  /* 0x00000044008ca947 */ /* 0x00cfea0003800000 */
.L_x_205:
[----:B------:R-:W2:Y:S01]  /*4d30*/  LDC.64 R14, c[0x0][0xb10] ;  /* 0x0002c400ff0e7b82 */ /* 0x000ea20000000a00 */
[----:B------:R-:W-:Y:S01]  /*4d40*/  @!P4 R2UR UR8, R20 ;  /* 0x000000001408c2ca */ /* 0x000fe200000e0000 */
[----:B------:R-:W-:Y:S01]  /*4d50*/  VOTEU.ALL UP1, P4 ;  /* 0x0000000000ff7886 */ /* 0x000fe20002020000 */
[----:B------:R-:W-:Y:S01]  /*4d60*/  @!P4 R2UR UR9, R21 ;  /* 0x000000001509c2ca */ /* 0x000fe200000e0000 */
[----:B------:R-:W-:Y:S01]  /*4d70*/  UMOV UR10, 0x0 ;  /* 0x00000000000a7882 */ /* 0x000fe20000000000 */
[----:B------:R-:W-:Y:S03]  /*4d80*/  UMOV UR11, 0x10000000 ;  /* 0x10000000000b7882 */ /* 0x000fe60000000000 */
[----:B------:R-:W3:Y:S01]  /*4d90*/  LDC.64 R10, c[0x0][0xb18] ;  /* 0x0002c600ff0a7b82 */ /* 0x000ee20000000a00 */
[----:B------:R-:W-:Y:S01]  /*4da0*/  @!UP1 UIADD3 UR18, UPT, UPT, UR34, 0x40, URZ ;  /* 0x0000004022129890 */ /* 0x000fe2000fffe0ff */
[----:B------:R-:W-:Y:S01]  /*4db0*/  @P3 SHF.R.U32.HI R24, RZ, 0x10, R29 ;  /* 0x00000010ff183819 */ /* 0x000fe2000001161d */
[----:B------:R-:W-:Y:S01]  /*4dc0*/  @!UP1 UIADD3 UR16, UPT, UPT, UR7, 0x2400, URZ ;  /* 0x0000240007109890 */ /* 0x000fe2000fffe0ff */
[----:B------:R-:W-:Y:S01]  /*4dd0*/  VIADD R27, R27, 0x1 ;  /* 0x000000011b1b7836 */ /* 0x000fe20000000000 */
[----:B------:R-:W-:Y:S03]  /*4de0*/  VOTEU.ALL UP1, P4 ;  /* 0x0000000000ff7886 */ /* 0x000fe60002020000 */
[----:B------:R-:W5:Y:S01]  /*4df0*/  @!P1 LDC R0, c[0x0][0xb20] ;  /* 0x0002c800ff009b82 */ /* 0x000f620000000800 */
[----:B------:R-:W-:Y:S01]  /*4e00*/  UMOV UR19, UR35 ;  /* 0x0000002300137c82 */ /* 0x000fe20008000000 */
[----:B------:R-:W-:Y:S01]  /*4e10*/  IMAD.U32 R21, RZ, RZ, UR8 ;  /* 0x00000008ff157e24 */ /* 0x000fe2000f8e00ff */
[----:B------:R-:W-:Y:S05]  /*4e20*/  UMOV UR20, UR36 ;  /* 0x0000002400147c82 */ /* 0x000fea0008000000 */
[----:B-1----:R-:W1:Y:S01]  /*4e30*/  @!P1 LDC R3, c[0x0][0xb0c] ;  /* 0x0002c300ff039b82 */ /* 0x002e620000000800 */
[----:B------:R-:W-:Y:S01]  /*4e40*/  IMAD.U32 R20, RZ, RZ, UR9 ;  /* 0x00000009ff147e24 */ /* 0x000fe2000f8e00ff */
[----:B------:R-:W-:Y:S01]  /*4e50*/  UPRMT UR8, UR37, 0x654, UR17 ;  /* 0x0000065425087896 */ /* 0x000fe20008000011 */
[----:B------:R-:W-:Y:S03]  /*4e60*/  @!P4 R2UR UR15, R21 ;  /* 0x00000000150fc2ca */ /* 0x000fe600000e0000 */
[----:B------:R-:W-:Y:S01]  /*4e70*/  @!P4 R2UR UR14, R20 ;  /* 0x00000000140ec2ca */ /* 0x000fe200000e0000 */
[----:B------:R-:W-:Y:S11]  /*4e80*/  @!P4 IMAD.MOV.U32 R20, RZ, RZ, 0x1000 ;  /* 0x00001000ff14c424 */ /* 0x000ff600078e00ff */
[----:B------:R-:W-:Y:S01]  /*4e90*/  @!UPT UIADD3 URZ, UPT, UPT, URZ, URZ, URZ ;  /* 0x000000fffffff290 */ /* 0x000fe2000fffe0ff */
[----:B------:R1:W-:Y:S01]  /*4ea0*/  @!UP1 UTMALDG.3D [UR16], [UR14], desc[UR10] ;  /* 0x00000a100e0095b4 */ /* 0x0003e20008011000 */
[----:B------:R1:W-:Y:S02]  /*4eb0*/  @!P4 SYNCS.ARRIVE.TRANS64.RED.A0TR RZ, [UR7+0x120], R20 ;  /* 0x00012014ffffc9a7 */ /* 0x0003e40008300407 */
[----:B-1----:R-:W-:Y:S01]  /*4ec0*/  @!P1 ISETP.NE.AND P2, PT, R3, 0x1, PT ;  /* 0x000000010300980c */ /* 0x002fe20003f45270 */
[C---:B--2---:R-:W-:Y:S01]  /*4ed0*/  @!P1 IMAD.HI.U32 R14, R13.reuse, R14, RZ ;  /* 0x0000000e0d0e9227 */ /* 0x044fe200078e00ff */
[----:B---3--:R-:W-:Y:S03]  /*4ee0*/  @!P1 ISETP.NE.AND P0, PT, R10, 0x1, PT ;  /* 0x000000010a00980c */ /* 0x008fe60003f05270 */
[C---:B------:R-:W-:Y:S01]  /*4ef0*/  @!P1 IMAD.HI.U32 R11, R8.reuse, R11, RZ ;  /* 0x0000000b080b9227 */ /* 0x040fe200078e00ff */
[----:B------:R-:W-:Y:S04]  /*4f00*/  @!P1 SHF.R.U32.HI R14, RZ, R15, R14 ;  /* 0x0000000fff0e9219 */ /* 0x000fe8000001160e */
[----:B-----5:R-:W-:Y:S01]  /*4f10*/  @!P1 SHF.R.U32.HI R9, RZ, R0, R11 ;  /* 0x00000000ff099219 */ /* 0x020fe2000001160b */
[----:B------:R-:W-:Y:S01]  /*4f20*/  SYNCS.ARRIVE.TRANS64.RED.A1T0 RZ, [UR8], RZ ;  /* 0x000000ffffff79a7 */ /* 0x000fe20008100408 */
[----:B------:R-:W-:Y:S02]  /*4f30*/  @!P1 SEL R14, R13, R14, !P2 ;  /* 0x0000000e0d0e9207 */ /* 0x000fe40005000000 */
[----:B------:R-:W-:Y:S01]  /*4f40*/  @!P1 SEL R9, R8, R9, !P0 ;  /* 0x0000000908099207 */ /* 0x000fe20004000000 */
[----:B------:R-:W1:Y:S04]  /*4f50*/  SYNCS.PHASECHK.TRANS64.TRYWAIT P5, [UR7+0x148], R12 ;  /* 0x0001480cff0075a7 */ /* 0x000e6800080a1107 */
[----:B------:R-:W-:Y:S02]  /*4f60*/  @!P1 IMAD.IADD R0, R9, 0x1, -R14 ;  /* 0x0000000109009824 */ /* 0x000fe400078e0a0e */
[----:B------:R-:W-:Y:S02]  /*4f70*/  @!P1 IMAD.IADD R9, R14, 0x1, -R9 ;  /* 0x000000010e099824 */ /* 0x000fe400078e0a09 */
[----:B------:R-:W-:Y:S02]  /*4f80*/  @!P1 IMAD R13, R0, R3, R13 ;  /* 0x00000003000d9224 */ /* 0x000fe400078e020d */
[----:B------:R-:W-:Y:S01]  /*4f90*/  @!P1 IMAD R8, R9, R10, R8 ;  /* 0x0000000a09089224 */ /* 0x000fe200078e0208 */
[----:B-1----:R-:W-:Y:S06]  /*4fa0*/  @!P5 BRA `(.L_x_91) ;  /* 0x000000440004d947 */ /* 0x002fec0003800000 */
.L_x_207:
[----:B-1----:R-:W-:Y:S01]  /*4fb0*/  @!P4 IADD3 R3, P0, PT, R36, 0x580, RZ ;  /* 0x000005802403c810 */ /* 0x002fe20007f1e0ff */
[----:B------:R-:W-:Y:S01]  /*4fc0*/  VOTEU.ALL UP1, P4 ;  /* 0x0000000000ff7886 */ /* 0x000fe20002020000 */
[----:B------:R-:W-:Y:S01]  /*4fd0*/  UMOV UR18, 0x0 ;  /* 0x0000000000127882 */ /* 0x000fe20000000000 */
[----:B------:R-:W-:Y:S01]  /*4fe0*/  UMOV UR19, 0x10000000 ;  /* 0x1000000000137882 */ /* 0x000fe20000000000 */
[----:B------:R-:W-:Y:S01]  /*4ff0*/  @!P4 R2UR UR9, R3 ;  /* 0x000000000309c2ca */ /* 0x000fe200000e0000 */
[----:B------:R-:W-:Y:S01]  /*5000*/  @!P4 IMAD.X R0, RZ, RZ, R37, P0 ;  /* 0x000000ffff00c224 */ /* 0x000fe200000e0625 */
[----:B------:R-:W-:Y:S01]  /*5010*/  @!UP1 UIADD3 UR10, UPT, UPT, UR34, 0x60, URZ ;  /* 0x00000060220a9890 */ /* 0x000fe2000fffe0ff */
[----:B------:R-:W-:Y:S01]  /*5020*/  ISETP.NE.AND P0, PT, R27, 0x2, PT ;  /* 0x000000021b00780c */ /* 0x000fe20003f05270 */
[----:B------:R-:W-:Y:S01]  /*5030*/  UMOV UR11, UR35 ;  /* 0x00000023000b7c82 */ /* 0x000fe20008000000 */
[----:B------:R-:W-:Y:S01]  /*5040*/  UMOV UR12, UR36 ;  /* 0x00000024000c7c82 */ /* 0x000fe20008000000 */
[----:B------:R-:W-:Y:S01]  /*5050*/  @!P4 R2UR UR8, R0 ;  /* 0x000000000008c2ca */ /* 0x000fe200000e0000 */
[----:B------:R-:W-:Y:S01]  /*5060*/  IMAD.IADD R20, R8, 0x1, R58 ;  /* 0x0000000108147824 */ /* 0x000fe200078e023a */
[----:B------:R-:W-:Y:S01]  /*5070*/  @P3 R2UR UR36, R24 ;  /* 0x00000000182432ca */ /* 0x000fe200000e0000 */
[----:B------:R-:W-:Y:S01]  /*5080*/  IMAD.IADD R21, R13, 0x1, R60 ;  /* 0x000000010d157824 */ /* 0x000fe200078e023c */
[----:B------:R-:W-:Y:S02]  /*5090*/  SEL R0, RZ, 0x1, P0 ;  /* 0x00000001ff007807 */ /* 0x000fe40000000000 */
[----:B------:R-:W-:Y:S01]  /*50a0*/  LOP3.LUT R32, R32, 0x1, RZ, 0x3c, !PT ;  /* 0x0000000120207812 */ /* 0x000fe200078e3cff */
[----:B------:R-:W-:Y:S01]  /*50b0*/  IMAD.U32 R10, RZ, RZ, UR9 ;  /* 0x00000009ff0a7e24 */ /* 0x000fe2000f8e00ff */
[----:B------:R-:W-:Y:S01]  /*50c0*/  @!UP1 UIADD3 UR9, UPT, UPT, UR7, 0x128, URZ ;  /* 0x0000012807099890 */ /* 0x000fe2000fffe0ff */
[----:B------:R-:W-:Y:S02]  /*50d0*/  LOP3.LUT R25, R25, R0, RZ, 0x3c, !PT ;  /* 0x0000000019197212 */ /* 0x000fe400078e3cff */
[----:B------:R-:W-:Y:S02]  /*50e0*/  SEL R27, R27, RZ, P0 ;  /* 0x000000ff1b1b7207 */ /* 0x000fe40000000000 */
[----:B------:R-:W-:Y:S01]  /*50f0*/  IMAD.U32 R11, RZ, RZ, UR8 ;  /* 0x00000008ff0b7e24 */ /* 0x000fe2000f8e00ff */
[----:B------:R-:W-:Y:S01]  /*5100*/  @!P4 R2UR UR14, R10 ;  /* 0x000000000a0ec2ca */ /* 0x000fe200000e0000 */
[----:B------:R-:W-:Y:S01]  /*5110*/  @!UP1 UIADD3 UR8, UPT, UPT, UR7, 0x3400, URZ ;  /* 0x0000340007089890 */ /* 0x000fe2000fffe0ff */
[----:B------:R-:W-:Y:S02]  /*5120*/  VOTEU.ALL UP1, P4 ;  /* 0x0000000000ff7886 */ /* 0x000fe40002020000 */
[----:B------:R-:W-:Y:S11]  /*5130*/  @!P4 R2UR UR15, R11 ;  /* 0x000000000b0fc2ca */ /* 0x000ff600000e0000 */
[----:B------:R-:W-:Y:S02]  /*5140*/  @!UPT UIADD3 URZ, UPT, UPT, URZ, URZ, URZ ;  /* 0x000000fffffff290 */ /* 0x000fe4000fffe0ff */
[----:B------:R2:W-:Y:S01]  /*5150*/  @!UP1 UTMALDG.3D [UR8], [UR14], desc[UR18] ;  /* 0x000012080e0095b4 */ /* 0x0005e20008011000 */
[----:B------:R2:W-:Y:S01]  /*5160*/  @!P4 SYNCS.ARRIVE.TRANS64.RED.A0TR RZ, [UR7+0x128], R23 ;  /* 0x00012817ffffc9a7 */ /* 0x0005e20008300407 */
[----:B------:R-:W-:Y:S01]  /*5170*/  UPLOP3.LUT UP1, UPT, UPT, UPT, UPT, 0x80, 0x8 ;  /* 0x000000000008789c */ /* 0x000fe20003f2f070 */
[----:B------:R-:W-:Y:S01]  /*5180*/  SYNCS.ARRIVE.TRANS64.RED.A1T0 RZ, [UR13], RZ ;  /* 0x000000ffffff79a7 */ /* 0x000fe2000810040d */
[----:B------:R-:W-:Y:S09]  /*5190*/  @P3 BRA `(.L_x_92) ;  /* 0xfffffff000943947 */ /* 0x000ff2000383ffff */
[----:B------:R-:W-:-:S04]  /*51a0*/  SHF.L.U32 R3, R32, 0x1f, RZ ;  /* 0x0000001f20037819 */ /* 0x000fc800000006ff */
[----:B------:R-:W1:Y:S02]  /*51b0*/  SYNCS.PHASECHK.TRANS64.TRYWAIT P0, [UR7+0x130], R3 ;  /* 0x00013003ff0075a7 */ /* 0x000e640008001107 */
[----:B-1----:R-:W-:Y:S05]  /*51c0*/  @!P0 BRA `(.L_x_93) ;  /* 0x0000004000948947 */ /* 0x002fea0003800000 */
.L_x_209:
[----:B------:R-:W3:Y:S02]  /*51d0*/  SYNCS.PHASECHK.TRANS64.TRYWAIT P0, [UR7+0x138], R3 ;  /* 0x00013803ff0075a7 */ /* 0x000ee40008001107 */
[----:B---3--:R-:W-:Y:S05]  /*51e0*/  @!P0 BRA `(.L_x_94) ;  /* 0x0000004000a48947 */ /* 0x008fea0003800000 */
.L_x_211:
[----:B------:R-:W3:Y:S02]  /*51f0*/  SYNCS.PHASECHK.TRANS64.TRYWAIT P0, [UR7+0x140], R3 ;  /* 0x00014003ff0075a7 */ /* 0x000ee40008001107 */
[----:B---3--:R-:W-:Y:S05]  /*5200*/  @!P0 BRA `(.L_x_95) ;  /* 0x0000004000b48947 */ /* 0x008fea0003800000 */
.L_x_213:
[----:B-1----:R-:W-:-:S07]  /*5210*/  MOV R0, UR7 ;  /* 0x0000000700007c02 */ /* 0x002fce0008000f00 */
.L_x_96:
[----:B-1----:R-:W-:-:S04]  /*5220*/  SHF.L.U32 R3, R32, 0x1f, RZ ;  /* 0x0000001f20037819 */ /* 0x002fc800000006ff */
[----:B------:R1:W3:Y:S03]  /*5230*/  SYNCS.PHASECHK.TRANS64.TRYWAIT P0, [R0+URZ+0x148], R3 ;  /* 0x00014803000075a7 */ /* 0x0002e600080011ff */
[----:B---3--:R-:W-:Y:S05]  /*5240*/  @!P0 NANOSLEEP.SYNCS 0x989680 ;  /* 0x009896800000895d */ /* 0x008fea0003900000 */
[----:B------:R-:W3:Y:S02]  /*5250*/  @!P0 SYNCS.PHASECHK.TRANS64 P0, [R0+URZ+0x148], R3 ;  /* 0x00014803000085a7 */ /* 0x000ee400080010ff */
[----:B--23--:R-:W-:Y:S05]  /*5260*/  @P0 EXIT ;  /* 0x000000000000094d */ /* 0x00cfea0003800000 */
[----:B------:R-:W-:Y:S05]  /*5270*/  BRA `(.L_x_96) ;  /* 0xfffffffc00e87947 */ /* 0x000fea000383ffff */
.L_x_81:
[----:B------:R-:W-:-:S06]  /*5280*/  UISETP.GE.AND UP1, UPT, UR8, 0x4, UPT ;  /* 0x000000040800788c */ /* 0x000fcc000bf26270 */
[----:B------:R-:W-:-:S13]  /*5290*/  PLOP3.LUT P0, PT, PT, PT, UP1, 0x80, 0x8 ;  /* 0x000000000008781c */ /* 0x000fda0003f0f018 */
[----:B------:R-:W-:Y:S05]  /*52a0*/  @!P0 EXIT ;  /* 0x000000000000894d */ /* 0x000fea0003800000 */
[----:B------:R-:W-:Y:S01]  /*52b0*/  BAR.SYNC.DEFER_BLOCKING 0x6, 0xa0 ;  /* 0x0182800000007b1d */ /* 0x000fe20000010000 */
[C---:B------:R-:W-:Y:S01]  /*52c0*/  IMAD.SHL.U32 R7, R72.reuse, 0x20, RZ ;  /* 0x0000002048077824 */ /* 0x040fe200078e00ff */
[C---:B------:R-:W-:Y:S01]  /*52d0*/  LOP3.LUT P0, RZ, R72.reuse, 0x4, RZ, 0xc0, !PT ;  /* 0x0000000448ff7812 */ /* 0x040fe2000780c0ff */
[C---:B------:R-:W-:Y:S01]  /*52e0*/  IMAD.SHL.U32 R64, R72.reuse, 0x10, RZ ;  /* 0x0000001048407824 */ /* 0x040fe200078e00ff */
[----:B------:R-:W-:Y:S01]  /*52f0*/  CS2R R68, SRZ ;  /* 0x0000000000447805 */ /* 0x000fe2000001ff00 */
[C---:B------:R-:W-:Y:S01]  /*5300*/  IMAD.SHL.U32 R5, R72.reuse, 0x4, RZ ;  /* 0x0000000448057824 */ /* 0x040fe200078e00ff */
[----:B------:R-:W-:Y:S02]  /*5310*/  UMOV UR48, 0x400 ;  /* 0x0000040000307882 */ /* 0x000fe40000000000 */
[----:B------:R-:W1:Y:S01]  /*5320*/  LDC R63, c[0x0][0x370] ;  /* 0x0000dc00ff3f7b82 */ /* 0x000e620000000800 */
[----:B------:R-:W-:Y:S01]  /*5330*/  ULEA UR48, UR37, UR48, 0x18 ;  /* 0x0000003025307291 */ /* 0x000fe2000f8ec0ff */
[----:B------:R-:W-:Y:S01]  /*5340*/  LOP3.LUT R0, R7, 0xc0, RZ, 0xc0, !PT ;  /* 0x000000c007007812 */ /* 0x000fe200078ec0ff */
[----:B------:R-:W-:Y:S01]  /*5350*/  IMAD.U32 R32, R72, 0x10000, RZ ;  /* 0x0001000048207824 */ /* 0x000fe200078e00ff */
[----:B------:R-:W-:Y:S01]  /*5360*/  LOP3.LUT R64, R64, 0x600, RZ, 0xc0, !PT ;  /* 0x0000060040407812 */ /* 0x000fe200078ec0ff */
[----:B------:R-:W-:Y:S01]  /*5370*/  UIADD3 UR4, UPT, UPT, UR48, 0x400, URZ ;  /* 0x0000040030047890 */ /* 0x000fe2000fffe0ff */
[----:B------:R-:W-:Y:S01]  /*5380*/  LOP3.LUT R5, R0, 0x18, R5, 0xf8, !PT ;  /* 0x0000001800057812 */ /* 0x000fe200078ef805 */
[----:B------:R-:W-:Y:S01]  /*5390*/  IMAD.MOV.U32 R71, RZ, RZ, 0x20 ;  /* 0x00000020ff477424 */ /* 0x000fe200078e00ff */
[----:B------:R-:W2:Y:S01]  /*53a0*/  LDC R28, c[0x0][0xb0c] ;  /* 0x0002c300ff1c7b82 */ /* 0x000ea20000000800 */
[----:B------:R-:W-:Y:S01]  /*53b0*/  SHF.R.U32.HI R0, RZ, 0x1, R72 ;  /* 0x00000001ff007819 */ /* 0x000fe20000011648 */
[----:B------:R-:W-:Y:S01]  /*53c0*/  IMAD.MOV.U32 R70, RZ, RZ, 0x1 ;  /* 0x00000001ff467424 */ /* 0x000fe200078e00ff */
[--C-:B------:R-:W-:Y:S01]  /*53d0*/  LOP3.LUT R64, R64, 0x20, R7.reuse, 0xf8, !PT ;  /* 0x0000002040407812 */ /* 0x100fe200078ef807 */
[----:B------:R-:W-:Y:S01]  /*53e0*/  IMAD.MOV.U32 R30, RZ, RZ, RZ ;  /* 0x000000ffff1e7224 */ /* 0x000fe200078e00ff */
[----:B------:R-:W-:Y:S01]  /*53f0*/  LOP3.LUT R32, R32, 0x600000, RZ, 0xc0, !PT ;  /* 0x0060000020207812 */ /* 0x000fe200078ec0ff */
[----:B------:R-:W-:Y:S01]  /*5400*/  IMAD.MOV.U32 R75, RZ, RZ, RZ ;  /* 0x000000ffff4b7224 */ /* 0x000fe200078e00ff */
[----:B------:R-:W-:Y:S01]  /*5410*/  LOP3.LUT R5, R5, 0x8, R0, 0x78, !PT ;  /* 0x0000000805057812 */ /* 0x000fe200078e7800 */
[----:B------:R-:W4:Y:S01]  /*5420*/  LDC R61, c[0x0][0xb20] ;  /* 0x0002c800ff3d7b82 */ /* 0x000f220000000800 */
[----:B------:R-:W3:Y:S01]  /*5430*/  LDS R3, [UR48+0x210] ;  /* 0x00021030ff037984 */ /* 0x000ee20008000800 */
[----:B------:R-:W-:Y:S01]  /*5440*/  LOP3.LUT R64, R64, 0x100, R7, 0xf8, !PT ;  /* 0x0000010040407812 */ /* 0x000fe200078ef807 */
[----:B------:R-:W-:Y:S01]  /*5450*/  IMAD.U32 R66, RZ, RZ, UR4 ;  /* 0x00000004ff427e24 */ /* 0x000fe2000f8e00ff */
[----:B------:R-:W-:Y:S01]  /*5460*/  LOP3.LUT R72, R72, 0x60, RZ, 0xc0, !PT ;  /* 0x0000006048487812 */ /* 0x000fe200078ec0ff */
[----:B------:R-:W1:Y:S01]  /*5470*/  LDCU.64 UR52, c[0x0][0x348] ;  /* 0x00006900ff3477ac */ /* 0x000e620008000a00 */
[----:B------:R-:W-:-:S02]  /*5480*/  LOP3.LUT R64, R64, R5, RZ, 0xfc, !PT ;  /* 0x0000000540407212 */ /* 0x000fc400078efcff */
[----:B------:R-:W1:Y:S01]  /*5490*/  LDC R27, c[0x0][0xb30] ;  /* 0x0002cc00ff1b7b82 */ /* 0x000e620000000800 */
[----:B------:R-:W-:Y:S01]  /*54a0*/  SEL R71, R71, 0xffffffe0, !P0 ;  /* 0xffffffe047477807 */ /* 0x000fe20004000000 */
[----:B------:R-:W1:Y:S01]  /*54b0*/  LDCU.64 UR38, c[0x0][0x888] ;  /* 0x00011100ff2677ac */ /* 0x000e620008000a00 */
[----:B------:R-:W1:Y:S05]  /*54c0*/  LDCU.64 UR44, c[0x0][0x890] ;  /* 0x00011200ff2c77ac */ /* 0x000e6a0008000a00 */
[----:B------:R-:W1:Y:S01]  /*54d0*/  LDC.64 R56, c[0x0][0xb10] ;  /* 0x0002c400ff387b82 */ /* 0x000e620000000a00 */
[----:B------:R-:W-:Y:S01]  /*54e0*/  UMOV UR49, URZ ;  /* 0x000000ff00317c82 */ /* 0x000fe20008000000 */
[----:B------:R-:W-:-:S06]  /*54f0*/  UMOV UR51, URZ ;  /* 0x000000ff00337c82 */ /* 0x000fcc0008000000 */
[----:B------:R-:W1:Y:S08]  /*5500*/  LDC.64 R24, c[0x0][0xb18] ;  /* 0x0002c600ff187b82 */ /* 0x000e700000000a00 */
[----:B------:R-:W1:Y:S08]  /*5510*/  LDC.64 R22, c[0x0][0xb28] ;  /* 0x0002ca00ff167b82 */ /* 0x000e700000000a00 */
[----:B------:R-:W1:Y:S01]  /*5520*/  LDC.64 R54, c[0x0][0x8b0] ;  /* 0x00022c00ff367b82 */ /* 0x000e620000000a00 */
[----:B---3--:R-:W-:-:S07]  /*5530*/  IMAD.IADD R32, R3, 0x1, R32 ;  /* 0x0000000103207824 */ /* 0x008fce00078e0220 */
[----:B------:R-:W3:Y:S08]  /*5540*/  LDC.64 R52, c[0x0][0x8a8] ;  /* 0x00022a00ff347b82 */ /* 0x000ef00000000a00 */
[----:B--2-4-:R-:W1:Y:S02]  /*5550*/  LDC R62, c[0x0][0x374] ;  /* 0x0000dd00ff3e7b82 */ /* 0x014e640000000800 */
.L_x_140:
[C---:B------:R-:W-:Y:S02]  /*5560*/  LEA R0, R75.reuse, UR48, 0x3 ;  /* 0x000000304b007c11 */ /* 0x040fe4000f8e18ff */
[----:B------:R-:W-:Y:S02]  /*5570*/  SHF.L.U32 R3, R68, 0x1f, RZ ;  /* 0x0000001f44037819 */ /* 0x000fe400000006ff */
[----:B------:R-:W-:Y:S02]  /*5580*/  LEA R16, R75, UR48, 0x4 ;  /* 0x000000304b107c11 */ /* 0x000fe4000f8e20ff */
[----:B------:R-:W2:Y:S02]  /*5590*/  SYNCS.PHASECHK.TRANS64.TRYWAIT P0, [R0+URZ+0x160], R3 ;  /* 0x00016003000075a7 */ /* 0x000ea400080011ff */
[----:B-12---:R-:W-:Y:S05]  /*55a0*/  @!P0 BRA `(.L_x_97) ;  /* 0x0000003c00e48947 */ /* 0x006fea0003800000 */
.L_x_214:
[----:B------:R-:W4:Y:S01]  /*55b0*/  LDC.64 R12, c[0x0][0xb10] ;  /* 0x0002c400ff0c7b82 */ /* 0x000f220000000a00 */
[----:B------:R-:W3:Y:S01]  /*55c0*/  LDS.128 R16, [R16+0x1f0] ;  /* 0x0001f00010107984 */ /* 0x000ee20000000c00 */
[----:B-1----:R-:W-:Y:S01]  /*55d0*/  ISETP.NE.AND P1, PT, R27, 0x1, PT ;  /* 0x000000011b00780c */ /* 0x002fe20003f25270 */
[----:B--2---:R-:W-:Y:S01]  /*55e0*/  VIADD R0, R0, 0x170 ;  /* 0x0000017000007836 */ /* 0x004fe20000000000 */
[----:B------:R-:W-:Y:S04]  /*55f0*/  ISETP.GE.AND P0, PT, R26, 0x1, PT ;  /* 0x000000011a00780c */ /* 0x000fe80003f06270 */
[----:B------:R-:W1:Y:S01]  /*5600*/  LDC.64 R10, c[0x0][0xb18] ;  /* 0x0002c600ff0a7b82 */ /* 0x000e620000000a00 */
[----:B------:R-:W-:Y:S01]  /*5610*/  PRMT R0, RZ, 0x654, R0 ;  /* 0x00000654ff007816 */ /* 0x000fe20000000000 */
[----:B------:R-:W-:Y:S01]  /*5620*/  @!PT LDS RZ, [RZ] ;  /* 0x00000000fffff984 */ /* 0x000fe20000000800 */
[----:B------:R-:W-:Y:S01]  /*5630*/  @!PT LDS RZ, [RZ] ;  /* 0x00000000fffff984 */ /* 0x000fe20000000800 */
[----:B------:R-:W-:Y:S01]  /*5640*/  @!PT LDS RZ, [RZ] ;  /* 0x00000000fffff984 */ /* 0x000fe20000000800 */
[----:B------:R-:W-:Y:S01]  /*5650*/  @!PT LDS RZ, [RZ] ;  /* 0x00000000fffff984 */ /* 0x000fe20000000800 */
[----:B------:R2:W-:Y:S06]  /*5660*/  MEMBAR.ALL.CTA ;  /* 0x0000000000007992 */ /* 0x0005ec0000008000 */
[----:B--2---:R-:W2:Y:S01]  /*5670*/  FENCE.VIEW.ASYNC.S ;  /* 0x00000000000073c6 */ /* 0x004ea20000000000 */
[----:B------:R-:W1:Y:S08]  /*5680*/  @!P1 LDC R14, c[0x0][0xb20] ;  /* 0x0002c800ff0e9b82 */ /* 0x000e700000000800 */
[----:B------:R-:W1:Y:S01]  /*5690*/  @!P1 LDC R9, c[0x0][0xb0c] ;  /* 0x0002c300ff099b82 */ /* 0x000e620000000800 */
[----:B--2---:R2:W-:Y:S01]  /*56a0*/  SYNCS.ARRIVE.TRANS64.RED.A1T0 RZ, [R0+URZ], RZ ;  /* 0x000000ff00ff79a7 */ /* 0x0045e200081004ff */
[----:B---3--:R-:W-:Y:S04]  /*56b0*/  LOP3.LUT P4, RZ, R18, 0x1, RZ, 0xc0, !PT ;  /* 0x0000000112ff7812 */ /* 0x008fe8000788c0ff */
[----:B------:R-:W-:Y:S09]  /*56c0*/  P2R R73, PR, RZ, 0x10 ;  /* 0x00000010ff497803 */ /* 0x000ff20000000000 */
[----:B------:R-:W-:Y:S02]  /*56d0*/  @P4 MOV R31, R16 ;  /* 0x00000010001f4202 */ /* 0x000fe40000000f00 */
[----:B------:R-:W-:Y:S01]  /*56e0*/  @P4 LOP3.LUT R29, R17, 0xffff, RZ, 0xc0, !PT ;  /* 0x0000ffff111d4812 */ /* 0x000fe200078ec0ff */
[----:B--2-4-:R-:W-:Y:S06]  /*56f0*/  @!P0 BRA `(.L_x_98) ;  /* 0x0000000000a48947 */ /* 0x014fec0003800000 */
[----:B------:R-:W-:Y:S01]  /*5700*/  IMAD.HI.U32 R36, R62, R25, RZ ;  /* 0x000000193e247227 */ /* 0x000fe200078e00ff */
[----:B------:R-:W-:Y:S02]  /*5710*/  ISETP.NE.AND P0, PT, R24, 0x1, PT ;  /* 0x000000011800780c */ /* 0x000fe40003f05270 */
[----:B------:R-:W-:Y:S01]  /*5720*/  ISETP.NE.AND P2, PT, R26, 0x1, PT ;  /* 0x000000011a00780c */ /* 0x000fe20003f45270 */
[-C--:B------:R-:W-:Y:S01]  /*5730*/  IMAD.HI.U32 R34, R63, R56.reuse, RZ ;  /* 0x000000383f227227 */ /* 0x080fe200078e00ff */
[----:B------:R-:W-:Y:S02]  /*5740*/  SHF.R.U32.HI R37, RZ, R61, R36 ;  /* 0x0000003dff257219 */ /* 0x000fe40000011624 */
[----:B------:R-:W-:Y:S01]  /*5750*/  ISETP.NE.AND P3, PT, R28, 0x1, PT ;  /* 0x000000011c00780c */ /* 0x000fe20003f65270 */
[----:B------:R-:W-:Y:S01]  /*5760*/  IMAD.HI.U32 R40, R29, R25, RZ ;  /* 0x000000191d287227 */ /* 0x000fe200078e00ff */
[----:B------:R-:W-:Y:S02]  /*5770*/  SHF.R.U32.HI R34, RZ, R57, R34 ;  /* 0x00000039ff227219 */ /* 0x000fe40000011622 */
[----:B------:R-:W-:Y:S01]  /*5780*/  SEL R3, R62, R37, !P0 ;  /* 0x000000253e037207 */ /* 0x000fe20004000000 */
[----:B------:R-:W-:Y:S01]  /*5790*/  IMAD.HI.U32 R38, R31, R56, RZ ;  /* 0x000000381f267227 */ /* 0x000fe200078e00ff */
[----:B------:R-:W-:Y:S03]  /*57a0*/  SEL R7, R63, R34, !P3 ;  /* 0x000000223f077207 */ /* 0x000fe60005800000 */
[-C--:B------:R-:W-:Y:S01]  /*57b0*/  IMAD.HI.U32 R34, R3, R22.reuse, RZ ;  /* 0x0000001603227227 */ /* 0x080fe200078e00ff */
[----:B------:R-:W-:Y:S03]  /*57c0*/  SHF.R.U32.HI R38, RZ, R57, R38 ;  /* 0x00000039ff267219 */ /* 0x000fe60000011626 */
[----:B------:R-:W-:Y:S01]  /*57d0*/  IMAD.HI.U32 R36, R7, R22, RZ ;  /* 0x0000001607247227 */ /* 0x000fe200078e00ff */
[----:B------:R-:W-:Y:S02]  /*57e0*/  @P2 SHF.R.U32.HI R3, RZ, R23, R34 ;  /* 0x00000017ff032219 */ /* 0x000fe40000011622 */
[----:B------:R-:W-:Y:S02]  /*57f0*/  SHF.R.U32.HI R34, RZ, R61, R40 ;  /* 0x0000003dff227219 */ /* 0x000fe40000011628 */
[----:B------:R-:W-:Y:S01]  /*5800*/  @P2 SHF.R.U32.HI R7, RZ, R23, R36 ;  /* 0x00000017ff072219 */ /* 0x000fe20000011624 */
[C---:B------:R-:W-:Y:S01]  /*5810*/  IMAD R2, R26.reuse, R3, RZ ;  /* 0x000000031a027224 */ /* 0x040fe200078e02ff */
[----:B------:R-:W-:Y:S02]  /*5820*/  SEL R5, R29, R34, !P0 ;  /* 0x000000221d057207 */ /* 0x000fe40004000000 */
[----:B------:R-:W-:Y:S01]  /*5830*/  SEL R3, R31, R38, !P3 ;  /* 0x000000261f037207 */ /* 0x000fe20005800000 */
[----:B------:R-:W-:Y:S01]  /*5840*/  IMAD R4, R26, R7, RZ ;  /* 0x000000071a047224 */ /* 0x000fe200078e02ff */
[C---:B------:R-:W-:Y:S01]  /*5850*/  ISETP.GE.AND P0, PT, R5.reuse, R2, PT ;  /* 0x000000020500720c */ /* 0x040fe20003f06270 */
[----:B------:R-:W-:Y:S03]  /*5860*/  IMAD.HI.U32 R6, R5, R22, RZ ;  /* 0x0000001605067227 */ /* 0x000fe600078e00ff */
[----:B------:R-:W-:Y:S01]  /*5870*/  ISETP.GE.OR P0, PT, R3, R4, P0 ;  /* 0x000000040300720c */ /* 0x000fe20000706670 */
[----:B------:R-:W-:Y:S01]  /*5880*/  IMAD.MOV R4, RZ, RZ, -R3 ;  /* 0x000000ffff047224 */ /* 0x000fe200078e0a03 */
[-C--:B------:R-:W-:Y:S03]  /*5890*/  SHF.R.U32.HI R6, RZ, R23.reuse, R6 ;  /* 0x00000017ff067219 */ /* 0x080fe60000011606 */
[----:B------:R-:W-:Y:S01]  /*58a0*/  IMAD R31, R28, R4, R31 ;  /* 0x000000041c1f7224 */ /* 0x000fe200078e021f */
[----:B------:R-:W-:Y:S05]  /*58b0*/  SEL R15, R5, R6, !P2 ;  /* 0x00000006050f7207 */ /* 0x000fea0005000000 */
[----:B------:R-:W-:Y:S02]  /*58c0*/  IMAD.MOV R6, RZ, RZ, -R15 ;  /* 0x000000ffff067224 */ /* 0x000fe400078e0a0f */
[C---:B------:R-:W-:Y:S04]  /*58d0*/  @!P0 IMAD.HI.U32 R2, R3.reuse, R22, RZ ;  /* 0x0000001603028227 */ /* 0x040fe800078e00ff */
[----:B------:R-:W-:Y:S01]  /*58e0*/  IMAD R6, R26, R6, R5 ;  /* 0x000000061a067224 */ /* 0x000fe200078e0205 */
[----:B------:R-:W-:Y:S04]  /*58f0*/  @!P0 SHF.R.U32.HI R2, RZ, R23, R2 ;  /* 0x00000017ff028219 */ /* 0x000fe80000011602 */
[----:B------:R-:W-:Y:S02]  /*5900*/  @!P0 SEL R0, R3, R2, !P2 ;  /* 0x0000000203008207 */ /* 0x000fe40005000000 */
[----:B------:R-:W-:Y:S02]  /*5910*/  IADD3 R2, PT, PT, -R5, RZ, RZ ;  /* 0x000000ff05027210 */ /* 0x000fe40007ffe1ff */
[----:B------:R-:W-:Y:S01]  /*5920*/  @!P0 IADD3 R8, PT, PT, R15, -R0, RZ ;  /* 0x800000000f088210 */ /* 0x000fe20007ffe0ff */
[----:B------:R-:W-:Y:S02]  /*5930*/  @!P0 IMAD R0, R7, R6, R0 ;  /* 0x0000000607008224 */ /* 0x000fe400078e0200 */
[----:B------:R-:W-:Y:S02]  /*5940*/  IMAD R29, R24, R2, R29 ;  /* 0x00000002181d7224 */ /* 0x000fe400078e021d */
[----:B------:R-:W-:Y:S02]  /*5950*/  @!P0 IMAD R5, R8, R26, R3 ;  /* 0x0000001a08058224 */ /* 0x000fe400078e0203 */
[----:B------:R-:W-:Y:S04]  /*5960*/  @!P0 IMAD.MOV.U32 R3, RZ, RZ, R0 ;  /* 0x000000ffff038224 */ /* 0x000fe800078e0000 */
[----:B------:R-:W-:Y:S02]  /*5970*/  IMAD R31, R3, R28, R31 ;  /* 0x0000001c031f7224 */ /* 0x000fe400078e021f */
[----:B------:R-:W-:Y:S07]  /*5980*/  IMAD R29, R5, R24, R29 ;  /* 0x00000018051d7224 */ /* 0x000fee00078e021d */
.L_x_98:
[----:B-1----:R-:W-:Y:S01]  /*5990*/  @!P1 ISETP.NE.AND P0, PT, R10, 0x1, PT ;  /* 0x000000010a00980c */ /* 0x002fe20003f05270 */
[----:B------:R-:W-:Y:S01]  /*59a0*/  @!P1 IMAD.HI.U32 R3, R29, R11, RZ ;  /* 0x0000000b1d039227 */ /* 0x000fe200078e00ff */
[----:B------:R-:W-:Y:S01]  /*59b0*/  R2UR UR42, R21 ;  /* 0x00000000152a72ca */ /* 0x000fe200000e0000 */
[----:B------:R-:W-:Y:S01]  /*59c0*/  BSSY.RECONVERGENT B6, `(.L_x_99) ;  /* 0x0000031000067945 */ /* 0x000fe20003800200 */
[----:B------:R-:W-:Y:S01]  /*59d0*/  R2UR UR41, R20 ;  /* 0x00000000142972ca */ /* 0x000fe200000e0000 */
[----:B------:R-:W-:Y:S01]  /*59e0*/  @!P1 IMAD.HI.U32 R0, R31, R12, RZ ;  /* 0x0000000c1f009227 */ /* 0x000fe200078e00ff */
[----:B------:R-:W-:Y:S02]  /*59f0*/  @!P1 SHF.R.U32.HI R2, RZ, R14, R3 ;  /* 0x0000000eff029219 */ /* 0x000fe40000011603 */
[----:B------:R-:W-:Y:S01]  /*5a00*/  @!P1 ISETP.NE.AND P2, PT, R9, 0x1, PT ;  /* 0x000000010900980c */ /* 0x000fe20003f45270 */
[----:B------:R-:W-:Y:S01]  /*5a10*/  VIADD R75, R75, 0x1 ;  /* 0x000000014b4b7836 */ /* 0x000fe20000000000 */
[----:B------:R-:W-:Y:S02]  /*5a20*/  @!P1 SEL R2, R29, R2, !P0 ;  /* 0x000000021d029207 */ /* 0x000fe40004000000 */
[----:B------:R-:W-:Y:S02]  /*5a30*/  @!P1 SHF.R.U32.HI R0, RZ, R13, R0 ;  /* 0x0000000dff009219 */ /* 0x000fe40000011600 */
[----:B------:R-:W-:Y:S01]  /*5a40*/  LOP3.LUT P0, RZ, R66, 0x1b0, RZ, 0xc0, !PT ;  /* 0x000001b042ff7812 */ /* 0x000fe2000780c0ff */
[----:B------:R-:W-:Y:S01]  /*5a50*/  USHF.L.U32 UR42, UR42, 0x6, URZ ;  /* 0x000000062a2a7899 */ /* 0x000fe200080006ff */
[----:B------:R-:W-:Y:S01]  /*5a60*/  @!P1 SEL R3, R31, R0, !P2 ;  /* 0x000000001f039207 */ /* 0x000fe20005000000 */
[----:B------:R-:W-:Y:S01]  /*5a70*/  USHF.L.U32 UR41, UR41, 0x7, URZ ;  /* 0x0000000729297899 */ /* 0x000fe200080006ff */
[----:B------:R-:W-:Y:S03]  /*5a80*/  @P4 SHF.R.U32.HI R67, RZ, 0x10, R17 ;  /* 0x00000010ff434819 */ /* 0x000fe60000011611 */
[----:B------:R-:W-:Y:S02]  /*5a90*/  @!P1 IMAD.IADD R0, R2, 0x1, -R3 ;  /* 0x0000000102009824 */ /* 0x000fe400078e0a03 */
[----:B------:R-:W-:Y:S02]  /*5aa0*/  @!P1 IMAD.IADD R2, R3, 0x1, -R2 ;  /* 0x0000000103029824 */ /* 0x000fe400078e0a02 */
[----:B------:R-:W-:Y:S02]  /*5ab0*/  @!P1 IMAD R31, R0, R9, R31 ;  /* 0x00000009001f9224 */ /* 0x000fe400078e021f */
[----:B------:R-:W-:Y:S01]  /*5ac0*/  @!P1 IMAD R29, R2, R10, R29 ;  /* 0x0000000a021d9224 */ /* 0x000fe200078e021d */
[----:B------:R-:W-:Y:S06]  /*5ad0*/  @!P0 BRA `(.L_x_100) ;  /* 0x00000000007c8947 */ /* 0x000fec0003800000 */
[----:B------:R-:W1:Y:S01]  /*5ae0*/  LDCU.64 UR8, c[0x4][0x80] ;  /* 0x01001000ff0877ac */ /* 0x000e620008000a00 */
[----:B------:R-:W-:Y:S01]  /*5af0*/  MOV R2, 0x0 ;  /* 0x0000000000027802 */ /* 0x000fe20000000f00 */
[----:B------:R-:W-:Y:S02]  /*5b00*/  HFMA2 R12, -RZ, RZ, 0, 5.9604644775390625e-08 ;  /* 0x00000001ff0c7431 */ /* 0x000fe400000001ff */
[----:B------:R-:W-:Y:S01]  /*5b10*/  IMAD.MOV.U32 R8, RZ, RZ, 0x70 ;  /* 0x00000070ff087424 */ /* 0x000fe200078e00ff */
[----:B------:R2:W3:Y:S01]  /*5b20*/  LDC.64 R14, c[0x4][R2] ;  /* 0x01000000020e7b82 */ /* 0x0004e20000000a00 */
[----:B------:R-:W4:Y:S01]  /*5b30*/  LDCU.64 UR6, c[0x4][0x88] ;  /* 0x01001100ff0677ac */ /* 0x000f220008000a00 */
[----:B------:R-:W-:Y:S01]  /*5b40*/  IMAD.MOV.U32 R13, RZ, RZ, RZ ;  /* 0x000000ffff0d7224 */ /* 0x000fe200078e00ff */
[----:B------:R-:W2:Y:S01]  /*5b50*/  LDCU.64 UR4, c[0x4][0x8] ;  /* 0x01000100ff0477ac */ /* 0x000ea20008000a00 */
[----:B-1----:R-:W-:Y:S01]  /*5b60*/  MOV R5, UR9 ;  /* 0x0000000900057c02 */ /* 0x002fe20008000f00 */
[----:B------:R-:W-:Y:S01]  /*5b70*/  IMAD.U32 R4, RZ, RZ, UR8 ;  /* 0x00000008ff047e24 */ /* 0x000fe2000f8e00ff */
[----:B----4-:R-:W-:Y:S01]  /*5b80*/  MOV R7, UR7 ;  /* 0x0000000700077c02 */ /* 0x010fe20008000f00 */
[----:B------:R-:W-:Y:S01]  /*5b90*/  IMAD.U32 R6, RZ, RZ, UR6 ;  /* 0x00000006ff067e24 */ /* 0x000fe2000f8e00ff */
[----:B--2---:R-:W-:Y:S01]  /*5ba0*/  MOV R11, UR5 ;  /* 0x00000005000b7c02 */ /* 0x004fe20008000f00 */
[----:B------:R-:W-:Y:S02]  /*5bb0*/  IMAD.U32 R10, RZ, RZ, UR4 ;  /* 0x00000004ff0a7e24 */ /* 0x000fe4000f8e00ff */
[----:B------:R-:W-:Y:S07]  /*5bc0*/  LEPC R20, `(.L_x_101) ;  /* 0x000000001014794e */ /* 0x000fee0000000000 */
[----:B---3-5:R-:W-:Y:S05]  /*5bd0*/  CALL.ABS.NOINC R14 ;  /* 0x000000000e007343 */ /* 0x028fea0003c00000 */
.L_x_101:
[----:B------:R-:W1:Y:S01]  /*5be0*/  LDCU.64 UR8, c[0x4][0x80] ;  /* 0x01001000ff0877ac */ /* 0x000e620008000a00 */
[----:B------:R-:W2:Y:S01]  /*5bf0*/  LDC.64 R2, c[0x4][R2] ;  /* 0x0100000002027b82 */ /* 0x000ea20000000a00 */
[----:B------:R-:W-:Y:S02]  /*5c00*/  HFMA2 R12, -RZ, RZ, 0, 5.9604644775390625e-08 ;  /* 0x00000001ff0c7431 */ /* 0x000fe400000001ff */
[----:B------:R-:W-:Y:S02]  /*5c10*/  IMAD.MOV.U32 R8, RZ, RZ, 0x70 ;  /* 0x00000070ff087424 */ /* 0x000fe400078e00ff */
[----:B------:R-:W-:Y:S01]  /*5c20*/  IMAD.MOV.U32 R13, RZ, RZ, RZ ;  /* 0x000000ffff0d7224 */ /* 0x000fe200078e00ff */
[----:B------:R-:W3:Y:S01]  /*5c30*/  LDCU.64 UR6, c[0x4][0x88] ;  /* 0x01001100ff0677ac */ /* 0x000ee20008000a00 */
[----:B------:R-:W4:Y:S01]  /*5c40*/  LDCU.64 UR4, c[0x4][0x8] ;  /* 0x01000100ff0477ac */ /* 0x000f220008000a00 */
[----:B-1----:R-:W-:Y:S02]  /*5c50*/  MOV R4, UR8 ;  /* 0x0000000800047c02 */ /* 0x002fe40008000f00 */
[----:B------:R-:W-:Y:S02]  /*5c60*/  MOV R5, UR9 ;  /* 0x0000000900057c02 */ /* 0x000fe40008000f00 */
[----:B---3--:R-:W-:Y:S01]  /*5c70*/  MOV R7, UR7 ;  /* 0x0000000700077c02 */ /* 0x008fe20008000f00 */
[----:B------:R-:W-:Y:S01]  /*5c80*/  IMAD.U32 R6, RZ, RZ, UR6 ;  /* 0x00000006ff067e24 */ /* 0x000fe2000f8e00ff */
[----:B----4-:R-:W-:Y:S01]  /*5c90*/  MOV R11, UR5 ;  /* 0x00000005000b7c02 */ /* 0x010fe20008000f00 */
[----:B------:R-:W-:Y:S02]  /*5ca0*/  IMAD.U32 R10, RZ, RZ, UR4 ;  /* 0x00000004ff0a7e24 */ /* 0x000fe4000f8e00ff */
[----:B------:R-:W-:Y:S07]  /*5cb0*/  LEPC R20, `(.L_x_100) ;  /* 0x000000001014794e */ /* 0x000fee0000000000 */
[----:B--2---:R-:W-:Y:S05]  /*5cc0*/  CALL.ABS.NOINC R2 ;  /* 0x0000000002007343 */ /* 0x004fea0003c00000 */
.L_x_100:
[----:B------:R-:W-:Y:S05]  /*5cd0*/  BSYNC.RECONVERGENT B6 ;  /* 0x0000000000067941 */ /* 0x000fea0003800200 */
.L_x_99:
[----:B------:R-:W-:Y:S01]  /*5ce0*/  ISETP.NE.U32.AND P4, PT, R54, RZ, PT ;  /* 0x000000ff3600720c */ /* 0x000fe20003f85070 */
[----:B------:R-:W-:Y:S01]  /*5cf0*/  UISETP.NE.AND UP2, UPT, UR50, URZ, UPT ;  /* 0x000000ff3200728c */ /* 0x000fe2000bf45270 */
[----:B------:R-:W-:Y:S01]  /*5d00*/  ISETP.NE.U32.AND P2, PT, RZ, UR38, PT ;  /* 0x00000026ff007c0c */ /* 0x000fe2000bf45070 */
[----:B------:R-:W-:Y:S01]  /*5d10*/  UISETP.NE.U32.AND UP1, UPT, UR44, URZ, UPT ;  /* 0x000000ff2c00728c */ /* 0x000fe2000bf25070 */
[----:B------:R-:W-:Y:S01]  /*5d20*/  ISETP.NE.AND.EX P4, PT, R55, RZ, PT, P4 ;  /* 0x000000ff3700720c */ /* 0x000fe20003f85340 */
[----:B------:R-:W-:Y:S01]  /*5d30*/  UPLOP3.LUT UP0, UPT, UPT, UPT, UPT, 0x40, 0x4 ;  /* 0x000000000004789c */ /* 0x000fe20003f0e870 */
[----:B------:R-:W-:Y:S01]  /*5d40*/  ISETP.NE.AND.EX P2, PT, RZ, UR39, PT, P2 ;  /* 0x00000027ff007c0c */ /* 0x000fe2000bf45320 */
[----:B------:R-:W-:Y:S01]  /*5d50*/  UISETP.NE.AND.EX UP1, UPT, UR45, URZ, UPT, UP1 ;  /* 0x000000ff2d00728c */ /* 0x000fe2000bf25310 */
[----:B------:R-:W-:Y:S04]  /*5d60*/  PLOP3.LUT P1, PT, PT, PT, UP2, 0x80, 0x8 ;  /* 0x000000000008781c */ /* 0x000fe80003f2f028 */
[----:B------:R-:W-:Y:S06]  /*5d70*/  @UP2 UPLOP3.LUT UP0, UPT, UPT, UPT, UP1, 0x80, 0x8 ;  /* 0x000000000008289c */ /* 0x000fec0003f0f010 */
[----:B------:R-:W-:Y:S01]  /*5d80*/  PLOP3.LUT P0, PT, PT, PT, UP0, 0x80, 0x8 ;  /* 0x000000000008781c */ /* 0x000fe20003f0f008 */
[----:B------:R-:W-:Y:S01]  /*5d90*/  @!UPT UIADD3 URZ, UPT, UPT, URZ, URZ, URZ ;  /* 0x000000fffffff290 */ /* 0x000fe2000fffe0ff */
[----:B------:R-:W-:Y:S11]  /*5da0*/  BRA.U !UP1, `(.L_x_102) ;  /* 0x0000000109387547 */ /* 0x000ff6000b800000 */
[----:B------:R-:W-:Y:S01]  /*5db0*/  UISETP.NE.U32.AND UP0, UPT, UR38, URZ, UPT ;  /* 0x000000ff2600728c */ /* 0x000fe2000bf05070 */
[----:B------:R-:W-:Y:S02]  /*5dc0*/  HFMA2 R0, -RZ, RZ, 0, 5.9604644775390625e-08 ;  /* 0x00000001ff007431 */ /* 0x000fe400000001ff */
[----:B------:R-:W-:Y:S01]  /*5dd0*/  IMAD.MOV.U32 R59, RZ, RZ, 0x1 ;  /* 0x00000001ff3b7424 */ /* 0x000fe200078e00ff */
[----:B------:R-:W-:Y:S06]  /*5de0*/  UISETP.NE.AND.EX UP0, UPT, UR39, URZ, UPT, UP0 ;  /* 0x000000ff2700728c */ /* 0x000fec000bf05300 */
[----:B------:R-:W-:Y:S05]  /*5df0*/  PLOP3.LUT P3, PT, PT, PT, UP0, 0x80, 0x8 ;  /* 0x000000000008781c */ /* 0x000fea0003f6f008 */
[----:B------:R-:W1:Y:S01]  /*5e00*/  @UP0 LDCU.64 UR6, c[0x0][0x888] ;  /* 0x00011100ff0607ac */ /* 0x000e620008000a00 */
[----:B------:R-:W-:Y:S07]  /*5e10*/  @UP0 UIMAD UR4, UR36, UR44, URZ ;  /* 0x0000002c240402a4 */ /* 0x000fee000f8e02ff */
[----:B------:R-:W-:Y:S01]  /*5e20*/  @!P3 PRMT R59, R0, 0x7610, R59 ;  /* 0x00007610003bb816 */ /* 0x000fe2000000003b */
[----:B-1----:R-:W-:Y:S03]  /*5e30*/  @UP0 UIMAD.WIDE UR6, UR4, 0x4, UR6 ;  /* 0x00000004040608a5 */ /* 0x002fe6000f8e0206 */
[----:B------:R-:W1:Y:S03]  /*5e40*/  @!UP0 LDCU UR4, c[0x0][0x880] ;  /* 0x00011000ff0487ac */ /* 0x000e660008000800 */
[----:B------:R-:W-:Y:S01]  /*5e50*/  IMAD.U32 R2, RZ, RZ, UR6 ;  /* 0x00000006ff027e24 */ /* 0x000fe2000f8e00ff */
[----:B------:R-:W-:Y:S05]  /*5e60*/  MOV R3, UR7 ;  /* 0x0000000700037c02 */ /* 0x000fea0008000f00 */
[----:B-----5:R2:W5:Y:S02]  /*5e70*/  @P3 LDG.E R35, desc[UR46][R2.64] ;  /* 0x0000002e02233981 */ /* 0x020564000c1e1900 */
[----:B-12---:R-:W-:Y:S02]  /*5e80*/  @!P3 IMAD.U32 R35, RZ, RZ, UR4 ;  /* 0x00000004ff23be24 */ /* 0x006fe4000f8e00ff */
.L_x_102:
[----:B------:R-:W-:Y:S05]  /*5e90*/  @!P4 BRA `(.L_x_103) ;  /* 0x000000000020c947 */ /* 0x000fea0003800000 */
[----:B------:R-:W-:Y:S04]  /*5ea0*/  ISETP.NE.U32.AND P3, PT, R52, RZ, PT ;  /* 0x000000ff3400720c */ /* 0x000fe80003f65070 */
[----:B------:R-:W-:Y:S11]  /*5eb0*/  ISETP.NE.AND.EX P3, PT, R53, RZ, PT, P3 ;  /* 0x000000ff3500720c */ /* 0x000ff60003f65330 */
[----:B------:R-:W-:Y:S02]  /*5ec0*/  @!UPT UIADD3 URZ, UPT, UPT, URZ, URZ, URZ ;  /* 0x000000fffffff290 */ /* 0x000fe4000fffe0ff */
[----:B------:R-:W1:Y:S01]  /*5ed0*/  @P3 LDC.64 R2, c[0x0][0x8a8] ;  /* 0x00022a00ff023b82 */ /* 0x000e620000000a00 */
[----:B------:R-:W-:Y:S04]  /*5ee0*/  @P3 IMAD R0, R54, UR36, RZ ;  /* 0x0000002436003c24 */ /* 0x000fe8000f8e02ff */
[----:B-1----:R-:W-:Y:S05]  /*5ef0*/  @P3 IMAD.WIDE R2, R0, 0x4, R2 ;  /* 0x0000000400023825 */ /* 0x002fea00078e0202 */
[----:B-----5:R1:W5:Y:S02]  /*5f00*/  @P3 LDG.E R33, desc[UR46][R2.64] ;  /* 0x0000002e02213981 */ /* 0x020364000c1e1900 */
[----:B-1----:R-:W2:Y:S02]  /*5f10*/  @!P3 LDC R33, c[0x0][0x8a0] ;  /* 0x00022800ff21bb82 */ /* 0x002ea40000000800 */
.L_x_103:
[----:B-----5:R-:W-:Y:S01]  /*5f20*/  FSETP.NEU.AND P3, PT, R35, RZ, PT ;  /* 0x000000ff2300720b */ /* 0x020fe20003f6d000 */
[----:B------:R-:W-:Y:S01]  /*5f30*/  IMAD.SHL.U32 R80, R64, 0x2, RZ ;  /* 0x0000000240507824 */ /* 0x000fe200078e00ff */
[----:B------:R-:W-:Y:S01]  /*5f40*/  SEL R7, RZ, 0xffffffff, P2 ;  /* 0xffffffffff077807 */ /* 0x000fe20001000000 */
[----:B------:R-:W-:Y:S01]  /*5f50*/  BSSY B1, `(.L_x_104) ;  /* 0x0000036000017945 */ /* 0x000fe20003800000 */
[----:B------:R-:W-:Y:S01]  /*5f60*/  @P1 LOP3.LUT P2, RZ, R59, 0xff, RZ, 0xc0, !PT ;  /* 0x000000ff3bff1812 */ /* 0x000fe2000784c0ff */
[----:B------:R-:W-:Y:S01]  /*5f70*/  VIADD R78, R80, UR48 ;  /* 0x00000030504e7c36 */ /* 0x000fe20008000000 */
[----:B------:R-:W-:Y:S01]  /*5f80*/  @P1 SEL R2, RZ, 0xffffffff, P3 ;  /* 0xffffffffff021807 */ /* 0x000fe20001800000 */
[----:B------:R-:W-:Y:S01]  /*5f90*/  IMAD.MOV.U32 R81, RZ, RZ, 0x1 ;  /* 0x00000001ff517424 */ /* 0x000fe200078e00ff */
[----:B------:R-:W-:Y:S01]  /*5fa0*/  LOP3.LUT R70, R70, 0x1, RZ, 0x3c, !PT ;  /* 0x0000000146467812 */ /* 0x000fe200078e3cff */
[----:B------:R-:W-:Y:S01]  /*5fb0*/  IMAD.MOV.U32 R39, RZ, RZ, RZ ;  /* 0x000000ffff277224 */ /* 0x000fe200078e00ff */
[----:B------:R-:W-:Y:S02]  /*5fc0*/  @P0 SEL R2, R7, R2, !P2 ;  /* 0x0000000207020207 */ /* 0x000fe40005000000 */
[----:B------:R-:W-:Y:S02]  /*5fd0*/  CS2R R50, SRZ ;  /* 0x0000000000327805 */ /* 0x000fe4000001ff00 */
[----:B------:R-:W-:Y:S02]  /*5fe0*/  LEA R79, R30, UR48, 0x3 ;  /* 0x000000301e4f7c11 */ /* 0x000fe4000f8e18ff */
[----:B------:R-:W-:Y:S02]  /*5ff0*/  CS2R R48, SRZ ;  /* 0x0000000000307805 */ /* 0x000fe4000001ff00 */
[----:B------:R-:W-:Y:S02]  /*6000*/  @P1 LOP3.LUT R2, R2, 0x1, RZ, 0xc0, !PT ;  /* 0x0000000102021812 */ /* 0x000fe400078ec0ff */
[----:B------:R-:W-:Y:S02]  /*6010*/  CS2R R42, SRZ ;  /* 0x00000000002a7805 */ /* 0x000fe4000001ff00 */
[----:B------:R-:W-:Y:S02]  /*6020*/  SHF.L.U32 R0, R69, 0x1f, RZ ;  /* 0x0000001f45007819 */ /* 0x000fe400000006ff */
[----:B------:R-:W-:Y:S02]  /*6030*/  CS2R R40, SRZ ;  /* 0x0000000000287805 */ /* 0x000fe4000001ff00 */
[----:B------:R-:W-:Y:S01]  /*6040*/  ISETP.NE.U32.OR P5, PT, R2, 0x1, !P1 ;  /* 0x000000010200780c */ /* 0x000fe20004fa5470 */
[----:B------:R-:W-:Y:S01]  /*6050*/  IMAD.IADD R77, R71, 0x1, R78 ;  /* 0x00000001474d7824 */ /* 0x000fe200078e024e */
[----:B------:R-:W-:Y:S02]  /*6060*/  PLOP3.LUT P2, PT, PT, PT, UP1, 0x80, 0x8 ;  /* 0x000000000008781c */ /* 0x000fe40003f4f018 */
[----:B------:R-:W-:Y:S02]  /*6070*/  LEA.HI R5, R30, R30, RZ, 0x1 ;  /* 0x0000001e1e057211 */ /* 0x000fe400078f08ff */
[----:B------:R-:W-:Y:S02]  /*6080*/  LOP3.LUT P4, R74, R59, 0xff, RZ, 0xc0, !PT ;  /* 0x000000ff3b4a7812 */ /* 0x000fe4000788c0ff */
[----:B------:R-:W-:Y:S01]  /*6090*/  SEL R2, RZ, 0xffffffff, P3 ;  /* 0xffffffffff027807 */ /* 0x000fe20001800000 */
[C---:B------:R-:W-:Y:S01]  /*60a0*/  IMAD.SHL.U32 R3, R5.reuse, 0x40, RZ ;  /* 0x0000004005037824 */ /* 0x040fe200078e00ff */
[----:B------:R-:W-:Y:S02]  /*60b0*/  LOP3.LUT R5, R5, 0xffe, RZ, 0xc0, !PT ;  /* 0x00000ffe05057812 */ /* 0x000fe400078ec0ff */
[----:B------:R-:W-:Y:S02]  /*60c0*/  P2R R76, PR, RZ, 0x20 ;  /* 0x00000020ff4c7803 */ /* 0x000fe40000000000 */
[----:B------:R-:W-:Y:S01]  /*60d0*/  @P5 SHF.L.U32 R4, R70, 0x1f, RZ ;  /* 0x0000001f46045819 */ /* 0x000fe200000006ff */
[----:B------:R-:W-:Y:S01]  /*60e0*/  IMAD.IADD R34, R30, 0x1, -R5 ;  /* 0x000000011e227824 */ /* 0x000fe200078e0a05 */
[----:B------:R-:W-:Y:S02]  /*60f0*/  @P2 SEL R2, R7, R2, !P4 ;  /* 0x0000000207022207 */ /* 0x000fe40006000000 */
[----:B------:R-:W1:Y:S01]  /*6100*/  @P5 SYNCS.PHASECHK.TRANS64.TRYWAIT P1, [UR48+0x110], R4 ;  /* 0x00011004ff0055a7 */ /* 0x000e620008021130 */
[----:B------:R-:W-:Y:S02]  /*6110*/  LOP3.LUT R3, R3, 0xffffff80, RZ, 0xc0, !PT ;  /* 0xffffff8003037812 */ /* 0x000fe400078ec0ff */
[----:B------:R-:W-:Y:S03]  /*6120*/  LOP3.LUT R2, R2, 0x1, RZ, 0xc0, !PT ;  /* 0x0000000102027812 */ /* 0x000fe600078ec0ff */
[----:B------:R-:W-:Y:S01]  /*6130*/  IMAD.IADD R3, R32, 0x1, R3 ;  /* 0x0000000120037824 */ /* 0x000fe200078e0203 */
[----:B------:R-:W-:Y:S03]  /*6140*/  ISETP.NE.U32.AND P2, PT, R2, 0x1, PT ;  /* 0x000000010200780c */ /* 0x000fe60003f45070 */
[----:B------:R-:W-:Y:S01]  /*6150*/  IMAD R34, R34, 0x100000, R3 ;  /* 0x0010000022227824 */ /* 0x000fe200078e0203 */
[----:B------:R-:W-:Y:S01]  /*6160*/  P2R R82, PR, RZ, 0x4 ;  /* 0x00000004ff527803 */ /* 0x000fe20000000000 */
[----:B------:R3:W4:Y:S01]  /*6170*/  SYNCS.PHASECHK.TRANS64.TRYWAIT P0, [R79+URZ+0x180], R0 ;  /* 0x000180004f0075a7 */ /* 0x00072200080011ff */
[----:B-1----:R-:W-:Y:S01]  /*6180*/  @P5 SEL R81, RZ, 0x1, !P1 ;  /* 0x00000001ff515807 */ /* 0x002fe20004800000 */
[----:B---3--:R-:W-:Y:S06]  /*6190*/  @!P5 BRA `(.L_x_105) ;  /* 0x000000000044d947 */ /* 0x008fec0003800000 */
[----:B------:R-:W-:Y:S01]  /*61a0*/  IMAD.MOV.U32 R50, RZ, RZ, RZ ;  /* 0x000000ffff327224 */ /* 0x000fe200078e00ff */
[----:B------:R-:W-:Y:S01]  /*61b0*/  ISETP.NE.AND P1, PT, R81, RZ, PT ;  /* 0x000000ff5100720c */ /* 0x000fe20003f25270 */
[----:B------:R-:W-:Y:S01]  /*61c0*/  BSSY B0, `(.L_x_106) ;  /* 0x0000008000007945 */ /* 0x000fe20003800000 */
[----:B------:R-:W-:Y:S02]  /*61d0*/  CS2R R42, SRZ ;  /* 0x00000000002a7805 */ /* 0x000fe4000001ff00 */
[----:B------:R-:W-:Y:S02]  /*61e0*/  CS2R R40, SRZ ;  /* 0x0000000000287805 */ /* 0x000fe4000001ff00 */
[----:B------:R-:W-:Y:S07]  /*61f0*/  CS2R R48, SRZ ;  /* 0x0000000000307805 */ /* 0x000fee000001ff00 */
[----:B------:R-:W-:Y:S05]  /*6200*/  @P1 BRA `(.L_x_107) ;  /* 0x00000000000c1947 */ /* 0x000fea0003800000 */
[----:B------:R-:W-:Y:S04]  /*6210*/  SHF.L.U32 R3, R70, 0x1f, RZ ;  /* 0x0000001f46037819 */ /* 0x000fe800000006ff */
[----:B------:R-:W1:Y:S02]  /*6220*/  SYNCS.PHASECHK.TRANS64.TRYWAIT P1, [UR48+0x110], R3 ;  /* 0x00011003ff0075a7 */ /* 0x000e640008021130 */
[----:B-1----:R-:W-:Y:S05]  /*6230*/  @!P1 BRA `(.L_x_108) ;  /* 0x0000003000d49947 */ /* 0x002fea0003800000 */
.L_x_107:
[----:B------:R-:W-:Y:S05]  /*6240*/  BSYNC B0 ;  /* 0x0000000000007941 */ /* 0x000fea0003800000 */
.L_x_106:
[----:B------:R-:W-:Y:S01]  /*6250*/  ISETP.NE.AND P1, PT, R82, RZ, PT ;  /* 0x000000ff5200720c */ /* 0x000fe20003f25270 */
[----:B------:R-:W-:Y:S11]  /*6260*/  HFMA2 R39, -RZ, RZ, 0, 5.9604644775390625e-08 ;  /* 0x00000001ff277431 */ /* 0x000ff600000001ff */
[----:B------:R-:W-:Y:S01]  /*6270*/  @!UPT UIADD3 URZ, UPT, UPT, URZ, URZ, URZ ;  /* 0x000000fffffff290 */ /* 0x000fe2000fffe0ff */
[----:B------:R-:W-:Y:S05]  /*6280*/  @P1 WARPSYNC.ALL ;  /* 0x0000000000001948 */ /* 0x000fea0003800000 */
[----:B------:R3:W1:Y:S04]  /*6290*/  @P1 LDSM.16.M88.4 R40, [R80+UR48+0x400] ;  /* 0x000400305028183b */ /* 0x0006680008000200 */
[----:B------:R3:W1:Y:S02]  /*62a0*/  @P1 LDSM.16.M88.4 R48, [R77+0x400] ;  /* 0x000400004d30183b */ /* 0x0006640000000200 */
.L_x_105:
[----:B------:R-:W-:Y:S05]  /*62b0*/  BSYNC B1 ;  /* 0x0000000000017941 */ /* 0x000fea0003800000 */
.L_x_104:
[----:B-1----:R-:W-:Y:S04]  /*62c0*/  SHF.R.U32.HI R2, RZ, 0x15, R34 ;  /* 0x00000015ff027819 */ /* 0x002fe80000011622 */
[----:B------:R-:W-:Y:S01]  /*62d0*/  LOP3.LUT P1, RZ, R2, 0x3, R65, 0x48, !PT ;  /* 0x0000000302ff7812 */ /* 0x000fe20007824841 */
[----:B------:R-:W-:Y:S01]  /*62e0*/  @!UPT UIADD3 URZ, UPT, UPT, URZ, URZ, URZ ;  /* 0x000000fffffff290 */ /* 0x000fe2000fffe0ff */
[----:B----4-:R-:W-:Y:S11]  /*62f0*/  @P0 BRA `(.L_x_109) ;  /* 0x0000000000080947 */ /* 0x010ff60003800000 */
[----:B------:R-:W1:Y:S02]  /*6300*/  SYNCS.PHASECHK.TRANS64.TRYWAIT P0, [R79+URZ+0x180], R0 ;  /* 0x000180004f0075a7 */ /* 0x000e6400080011ff */
[----:B-1----:R-:W-:Y:S05]  /*6310*/  @!P0 BRA `(.L_x_110) ;  /* 0x0000003000b48947 */ /* 0x002fea0003800000 */
.L_x_109:
[----:B------:R-:W-:Y:S05]  /*6320*/  @!P1 BRA `(.L_x_111) ;  /* 0x0000000000409947 */ /* 0x000fea0003800000 */
[----:B------:R-:W4:Y:S01]  /*6330*/  LDCU.64 UR8, c[0x4][0x70] ;  /* 0x01000e00ff0877ac */ /* 0x000f220008000a00 */
[----:B------:R-:W-:Y:S01]  /*6340*/  MOV R3, 0x0 ;  /* 0x0000000000037802 */ /* 0x000fe20000000f00 */
[----:B------:R-:W-:Y:S02]  /*6350*/  HFMA2 R12, -RZ, RZ, 0, 5.9604644775390625e-08 ;  /* 0x00000001ff0c7431 */ /* 0x000fe400000001ff */
[----:B------:R-:W-:Y:S02]  /*6360*/  IMAD.MOV.U32 R8, RZ, RZ, 0x192 ;  /* 0x00000192ff087424 */ /* 0x000fe400078e00ff */
[----:B------:R-:W-:Y:S01]  /*6370*/  IMAD.MOV.U32 R13, RZ, RZ, RZ ;  /* 0x000000ffff0d7224 */ /* 0x000fe200078e00ff */
[----:B------:R-:W5:Y:S01]  /*6380*/  LDCU.64 UR6, c[0x4][0x78] ;  /* 0x01000f00ff0677ac */ /* 0x000f620008000a00 */
[----:B------:R-:W1:Y:S01]  /*6390*/  LDC.64 R2, c[0x4][R3] ;  /* 0x0100000003027b82 */ /* 0x000e620000000a00 */
[----:B------:R-:W2:Y:S01]  /*63a0*/  LDCU.64 UR4, c[0x4][0x10] ;  /* 0x01000200ff0477ac */ /* 0x000ea20008000a00 */
[----:B----4-:R-:W-:Y:S01]  /*63b0*/  MOV R5, UR9 ;  /* 0x0000000900057c02 */ /* 0x010fe20008000f00 */
[----:B------:R-:W-:Y:S01]  /*63c0*/  IMAD.U32 R4, RZ, RZ, UR8 ;  /* 0x00000008ff047e24 */ /* 0x000fe2000f8e00ff */
[----:B-----5:R-:W-:Y:S01]  /*63d0*/  MOV R7, UR7 ;  /* 0x0000000700077c02 */ /* 0x020fe20008000f00 */
[----:B------:R-:W-:Y:S01]  /*63e0*/  IMAD.U32 R6, RZ, RZ, UR6 ;  /* 0x00000006ff067e24 */ /* 0x000fe2000f8e00ff */
[----:B--2---:R-:W-:Y:S01]  /*63f0*/  MOV R11, UR5 ;  /* 0x00000005000b7c02 */ /* 0x004fe20008000f00 */
[----:B------:R-:W-:Y:S02]  /*6400*/  IMAD.U32 R10, RZ, RZ, UR4 ;  /* 0x00000004ff0a7e24 */ /* 0x000fe4000f8e00ff */
[----:B------:R-:W-:Y:S07]  /*6410*/  LEPC R20, `(.L_x_111) ;  /* 0x000000001014794e */ /* 0x000fee0000000000 */
[----:B-1-3--:R-:W-:Y:S05]  /*6420*/  CALL.ABS.NOINC R2 ;  /* 0x0000000002007343 */ /* 0x00afea0003c00000 */
.L_x_111:
[----:B------:R-:W-:Y:S01]  /*6430*/  SHF.L.U32 R20, R40, 0x10, RZ ;  /* 0x0000001028147819 */ /* 0x000fe200000006ff */
[----:B------:R-:W-:Y:S05]  /*6440*/  WARPSYNC.ALL ;  /* 0x0000000000007948 */ /* 0x000fea0003800000 */
[----:B------:R-:W-:Y:S01]  /*6450*/  R2UR UR4, R34 ;  /* 0x00000000220472ca */ /* 0x000fe200000e0000 */
[----:B------:R-:W-:Y:S01]  /*6460*/  BSSY.RECONVERGENT B0, `(.L_x_112) ;  /* 0x000004e000007945 */ /* 0x000fe20003800200 */
[----:B------:R-:W-:Y:S02]  /*6470*/  LOP3.LUT R21, R40, 0xffff0000, RZ, 0xc0, !PT ;  /* 0xffff000028157812 */ /* 0x000fe400078ec0ff */
[----:B------:R-:W-:Y:S02]  /*6480*/  LOP3.LUT R36, R41, 0xffff0000, RZ, 0xc0, !PT ;  /* 0xffff000029247812 */ /* 0x000fe400078ec0ff */
[----:B------:R-:W-:Y:S02]  /*6490*/  SHF.L.U32 R37, R43, 0x10, RZ ;  /* 0x000000102b257819 */ /* 0x000fe400000006ff */
[----:B------:R-:W-:Y:S02]  /*64a0*/  LOP3.LUT R38, R51, 0xffff0000, RZ, 0xc0, !PT ;  /* 0xffff000033267812 */ /* 0x000fe400078ec0ff */
[----:B------:R-:W-:Y:S03]  /*64b0*/  ISETP.NE.AND P0, PT, R72, RZ, PT ;  /* 0x000000ff4800720c */ /* 0x000fe60003f05270 */
[----:B------:R-:W1:Y:S02]  /*64c0*/  LDTM.16dp256bit.x4 R4, tmem[UR4] ;  /* 0x00000004000479ee */ /* 0x000e640008120000 */
[C---:B-12---:R-:W-:Y:S01]  /*64d0*/  FMUL R0, R33.reuse, R4 ;  /* 0x0000000421007220 */ /* 0x046fe20000400000 */
[C---:B------:R-:W-:Y:S01]  /*64e0*/  FMUL R2, R33.reuse, R5 ;  /* 0x0000000521027220 */ /* 0x040fe20000400000 */
[C---:B------:R-:W-:Y:S01]  /*64f0*/  FMUL R3, R33.reuse, R6 ;  /* 0x0000000621037220 */ /* 0x040fe20000400000 */
[----:B------:R-:W-:Y:S01]  /*6500*/  FMUL R7, R33, R7 ;  /* 0x0000000721077220 */ /* 0x000fe20000400000 */
[----:B------:R-:W-:Y:S01]  /*6510*/  FFMA R0, R35, R20, R0 ;  /* 0x0000001423007223 */ /* 0x000fe20000000000 */
[----:B------:R-:W-:Y:S01]  /*6520*/  SHF.L.U32 R20, R41, 0x10, RZ ;  /* 0x0000001029147819 */ /* 0x000fe200000006ff */
[----:B------:R-:W-:Y:S01]  /*6530*/  FFMA R2, R35, R21, R2 ;  /* 0x0000001523027223 */ /* 0x000fe20000000002 */
[C---:B------:R-:W-:Y:S01]  /*6540*/  SHF.L.U32 R21, R42.reuse, 0x10, RZ ;  /* 0x000000102a157819 */ /* 0x040fe200000006ff */
[C---:B------:R-:W-:Y:S01]  /*6550*/  FMUL R4, R33.reuse, R8 ;  /* 0x0000000821047220 */ /* 0x040fe20000400000 */
[----:B------:R-:W-:Y:S01]  /*6560*/  FMUL R5, R33, R9 ;  /* 0x0000000921057220 */ /* 0x000fe20000400000 */
[C---:B------:R-:W-:Y:S01]  /*6570*/  FFMA R3, R35.reuse, R20, R3 ;  /* 0x0000001423037223 */ /* 0x040fe20000000003 */
[----:B------:R-:W-:Y:S01]  /*6580*/  LOP3.LUT R20, R42, 0xffff0000, RZ, 0xc0, !PT ;  /* 0xffff00002a147812 */ /* 0x000fe200078ec0ff */
[----:B------:R-:W-:Y:S01]  /*6590*/  FFMA R7, R35, R36, R7 ;  /* 0x0000002423077223 */ /* 0x000fe20000000007 */
[----:B------:R-:W-:Y:S01]  /*65a0*/  LOP3.LUT R36, R43, 0xffff0000, RZ, 0xc0, !PT ;  /* 0xffff00002b247812 */ /* 0x000fe200078ec0ff */
[C---:B------:R-:W-:Y:S01]  /*65b0*/  FMUL R6, R33.reuse, R10 ;  /* 0x0000000a21067220 */ /* 0x040fe20000400000 */
[----:B------:R-:W-:Y:S01]  /*65c0*/  F2FP.BF16.F32.PACK_AB R44, R2, R0 ;  /* 0x00000000022c723e */ /* 0x000fe200000010ff */
[----:B------:R-:W-:Y:S01]  /*65d0*/  FMUL R11, R33, R11 ;  /* 0x0000000b210b7220 */ /* 0x000fe20000400000 */
[----:B------:R-:W-:Y:S01]  /*65e0*/  F2FP.BF16.F32.PACK_AB R45, R7, R3 ;  /* 0x00000003072d723e */ /* 0x000fe200000010ff */
[----:B------:R-:W-:Y:S01]  /*65f0*/  FFMA R4, R35, R21, R4 ;  /* 0x0000001523047223 */ /* 0x000fe20000000004 */
[----:B------:R-:W-:Y:S01]  /*6600*/  SHF.L.U32 R21, R49, 0x10, RZ ;  /* 0x0000001031157819 */ /* 0x000fe200000006ff */
[C---:B------:R-:W-:Y:S01]  /*6610*/  FFMA R5, R35.reuse, R20, R5 ;  /* 0x0000001423057223 */ /* 0x040fe20000000005 */
[C---:B------:R-:W-:Y:S01]  /*6620*/  SHF.L.U32 R20, R48.reuse, 0x10, RZ ;  /* 0x0000001030147819 */ /* 0x040fe200000006ff */
[----:B------:R-:W-:Y:S01]  /*6630*/  FFMA R6, R35, R37, R6 ;  /* 0x0000002523067223 */ /* 0x000fe20000000006 */
[----:B------:R-:W-:Y:S01]  /*6640*/  SHF.L.U32 R37, R51, 0x10, RZ ;  /* 0x0000001033257819 */ /* 0x000fe200000006ff */
[----:B------:R-:W-:Y:S01]  /*6650*/  FFMA R11, R35, R36, R11 ;  /* 0x00000024230b7223 */ /* 0x000fe2000000000b */
[C---:B------:R-:W-:Y:S01]  /*6660*/  FMUL R8, R33.reuse, R12 ;  /* 0x0000000c21087220 */ /* 0x040fe20000400000 */
[----:B------:R-:W-:Y:S01]  /*6670*/  LOP3.LUT R36, R48, 0xffff0000, RZ, 0xc0, !PT ;  /* 0xffff000030247812 */ /* 0x000fe200078ec0ff */
[C---:B------:R-:W-:Y:S01]  /*6680*/  FMUL R9, R33.reuse, R13 ;  /* 0x0000000d21097220 */ /* 0x040fe20000400000 */
[----:B------:R-:W-:Y:S01]  /*6690*/  FMUL R10, R33, R14 ;  /* 0x0000000e210a7220 */ /* 0x000fe20000400000 */
[----:B------:R-:W-:Y:S01]  /*66a0*/  FFMA R8, R35, R20, R8 ;  /* 0x0000001423087223 */ /* 0x000fe20000000008 */
[----:B------:R-:W-:Y:S01]  /*66b0*/  LOP3.LUT R20, R49, 0xffff0000, RZ, 0xc0, !PT ;  /* 0xffff000031147812 */ /* 0x000fe200078ec0ff */
[C---:B------:R-:W-:Y:S01]  /*66c0*/  FFMA R9, R35.reuse, R36, R9 ;  /* 0x0000002423097223 */ /* 0x040fe20000000009 */
[----:B------:R-:W-:Y:S01]  /*66d0*/  FFMA R10, R35, R21, R10 ;  /* 0x00000015230a7223 */ /* 0x000fe2000000000a */
[C---:B------:R-:W-:Y:S01]  /*66e0*/  FMUL R15, R33.reuse, R15 ;  /* 0x0000000f210f7220 */ /* 0x040fe20000400000 */
[C---:B------:R-:W-:Y:S01]  /*66f0*/  SHF.L.U32 R21, R50.reuse, 0x10, RZ ;  /* 0x0000001032157819 */ /* 0x040fe200000006ff */
[C---:B------:R-:W-:Y:S01]  /*6700*/  FMUL R12, R33.reuse, R16 ;  /* 0x00000010210c7220 */ /* 0x040fe20000400000 */
[----:B------:R-:W-:Y:S01]  /*6710*/  LOP3.LUT R36, R50, 0xffff0000, RZ, 0xc0, !PT ;  /* 0xffff000032247812 */ /* 0x000fe200078ec0ff */
[C---:B------:R-:W-:Y:S01]  /*6720*/  FMUL R13, R33.reuse, R17 ;  /* 0x00000011210d7220 */ /* 0x040fe20000400000 */
[----:B------:R-:W-:Y:S01]  /*6730*/  FMUL R14, R33, R18 ;  /* 0x00000012210e7220 */ /* 0x000fe20000400000 */
[----:B------:R-:W-:Y:S01]  /*6740*/  FFMA R15, R35, R20, R15 ;  /* 0x00000014230f7223 */ /* 0x000fe2000000000f */
[----:B------:R-:W-:Y:S01]  /*6750*/  FMUL R19, R33, R19 ;  /* 0x0000001321137220 */ /* 0x000fe20000400000 */
[C---:B------:R-:W-:Y:S01]  /*6760*/  FFMA R12, R35.reuse, R21, R12 ;  /* 0x00000015230c7223 */ /* 0x040fe2000000000c */
[C---:B------:R-:W-:Y:S01]  /*6770*/  FFMA R13, R35.reuse, R36, R13 ;  /* 0x00000024230d7223 */ /* 0x040fe2000000000d */
[C---:B------:R-:W-:Y:S01]  /*6780*/  FFMA R14, R35.reuse, R37, R14 ;  /* 0x00000025230e7223 */ /* 0x040fe2000000000e */
[----:B------:R-:W-:Y:S01]  /*6790*/  FFMA R19, R35, R38, R19 ;  /* 0x0000002623137223 */ /* 0x000fe20000000013 */
[----:B------:R-:W-:Y:S02]  /*67a0*/  F2FP.BF16.F32.PACK_AB R46, R5, R4 ;  /* 0x00000004052e723e */ /* 0x000fe400000010ff */
[----:B------:R-:W-:Y:S02]  /*67b0*/  F2FP.BF16.F32.PACK_AB R47, R11, R6 ;  /* 0x000000060b2f723e */ /* 0x000fe400000010ff */
[----:B------:R-:W-:Y:S02]  /*67c0*/  F2FP.BF16.F32.PACK_AB R84, R9, R8 ;  /* 0x000000080954723e */ /* 0x000fe400000010ff */
[----:B------:R-:W-:Y:S01]  /*67d0*/  F2FP.BF16.F32.PACK_AB R85, R15, R10 ;  /* 0x0000000a0f55723e */ /* 0x000fe200000010ff */
[----:B------:R1:W-:Y:S01]  /*67e0*/  STSM.16.M88.4 [R78+0x400], R44 ;  /* 0x0004002c4e007844 */ /* 0x0003e20000000200 */
[----:B------:R-:W-:Y:S02]  /*67f0*/  F2FP.BF16.F32.PACK_AB R86, R13, R12 ;  /* 0x0000000c0d56723e */ /* 0x000fe400000010ff */
[----:B------:R-:W-:Y:S05]  /*6800*/  F2FP.BF16.F32.PACK_AB R87, R19, R14 ;  /* 0x0000000e1357723e */ /* 0x000fea00000010ff */
[----:B------:R1:W-:Y:S01]  /*6810*/  STSM.16.M88.4 [R77+0x400], R84 ;  /* 0x000400544d007844 */ /* 0x0003e20000000200 */
[----:B------:R-:W-:Y:S01]  /*6820*/  @!PT LDS RZ, [RZ] ;  /* 0x00000000fffff984 */ /* 0x000fe20000000800 */
[----:B------:R-:W-:Y:S01]  /*6830*/  @!PT LDS RZ, [RZ] ;  /* 0x00000000fffff984 */ /* 0x000fe20000000800 */
[----:B------:R-:W-:Y:S01]  /*6840*/  @!PT LDS RZ, [RZ] ;  /* 0x00000000fffff984 */ /* 0x000fe20000000800 */
[----:B------:R-:W-:Y:S01]  /*6850*/  @!PT LDS RZ, [RZ] ;  /* 0x00000000fffff984 */ /* 0x000fe20000000800 */
[----:B------:R2:W-:Y:S07]  /*6860*/  MEMBAR.ALL.CTA ;  /* 0x0000000000007992 */ /* 0x0005ee0000008000 */
[----:B--2---:R-:W2:Y:S02]  /*6870*/  FENCE.VIEW.ASYNC.S ;  /* 0x00000000000073c6 */ /* 0x004ea40000000000 */
[----:B--2---:R-:W-:Y:S06]  /*6880*/  BAR.SYNC.DEFER_BLOCKING 0x1, 0x80 ;  /* 0x0042000000007b1d */ /* 0x004fec0000010000 */
[----:B------:R-:W-:Y:S05]  /*6890*/  @P0 BRA `(.L_x_113) ;  /* 0x0000000000280947 */ /* 0x000fea0003800000 */
[----:B------:R-:W-:Y:S02]  /*68a0*/  UIADD3 UR4, UPT, UPT, UR48, 0x400, URZ ;  /* 0x0000040030047890 */ /* 0x000fe4000fffe0ff */
[----:B------:R-:W-:Y:S01]  /*68b0*/  UIADD3 UR6, UP0, UPT, UR52, 0x680, URZ ;  /* 0x0000068034067890 */ /* 0x000fe2000ff1e0ff */
[----:B------:R-:W-:Y:S03]  /*68c0*/  UMOV UR43, UR36 ;  /* 0x00000024002b7c82 */ /* 0x000fe60008000000 */
[----:B------:R-:W-:Y:S01]  /*68d0*/  MOV R66, UR4 ;  /* 0x0000000400427c02 */ /* 0x000fe20008000f00 */
[----:B------:R-:W-:Y:S03]  /*68e0*/  UIADD3.X UR7, UPT, UPT, URZ, UR53, URZ, UP0, !UPT ;  /* 0x00000035ff077290 */ /* 0x000fe600087fe4ff */
[----:B------:R-:W-:Y:S11]  /*68f0*/  R2UR UR40, R66 ;  /* 0x00000000422872ca */ /* 0x000ff600000e0000 */
[----:B------:R-:W-:Y:S02]  /*6900*/  @!UPT UIADD3 URZ, UPT, UPT, URZ, URZ, URZ ;  /* 0x000000fffffff290 */ /* 0x000fe4000fffe0ff */
[----:B------:R2:W-:Y:S01]  /*6910*/  UTMASTG.3D [UR40], [UR6] ;  /* 0x00000028060073b5 */ /* 0x0005e20008010000 */
[----:B------:R0:W-:Y:S01]  /*6920*/  UTMACMDFLUSH ;  /* 0x00000000000079b7 */ /* 0x0001e20000000000 */
[----:B--2---:R-:W-:Y:S04]  /*6930*/  DEPBAR.LE SB0, 0x1 ;  /* 0x000080400000791a */ /* 0x004fe80000000000 */
.L_x_113:
[----:B------:R-:W-:Y:S05]  /*6940*/  BSYNC.RECONVERGENT B0 ;  /* 0x0000000000007941 */ /* 0x000fea0003800200 */
.L_x_112:
[----:B------:R-:W-:Y:S01]  /*6950*/  BAR.SYNC.DEFER_BLOCKING 0x1, 0x80 ;  /* 0x0042000000007b1d */ /* 0x000fe20000010000 */
[----:B------:R-:W-:Y:S01]  /*6960*/  ISETP.NE.AND P1, PT, R76, RZ, PT ;  /* 0x000000ff4c00720c */ /* 0x000fe20003f25270 */
[----:B------:R-:W-:Y:S01]  /*6970*/  UISETP.NE.AND UP0, UPT, UR49, URZ, UPT ;  /* 0x000000ff3100728c */ /* 0x000fe2000bf05270 */
[----:B------:R-:W-:Y:S11]  /*6980*/  LEA R3, R39, UR48, 0x3 ;  /* 0x0000003027037c11 */ /* 0x000ff6000f8e18ff */
[----:B------:R-:W-:Y:S01]  /*6990*/  @P1 SHF.L.U32 R2, R70, 0x1f, RZ ;  /* 0x0000001f46021819 */ /* 0x000fe200000006ff */
[----:B------:R-:W-:Y:S06]  /*69a0*/  BRA.U !UP0, `(.L_x_114) ;  /* 0x0000000108247547 */ /* 0x000fec000b800000 */
[----:B------:R-:W-:Y:S01]  /*69b0*/  IMAD.U32 R5, RZ, RZ, UR51 ;  /* 0x00000033ff057e24 */ /* 0x000fe2000f8e00ff */
[----:B------:R-:W-:Y:S01]  /*69c0*/  MOV R0, UR37 ;  /* 0x0000002500007c02 */ /* 0x000fe20008000f00 */
[----:B------:R-:W-:Y:S03]  /*69d0*/  UIADD3 UR51, UPT, UPT, UR51, 0x1, URZ ;  /* 0x0000000133337890 */ /* 0x000fe6000fffe0ff */
[----:B------:R-:W-:Y:S01]  /*69e0*/  @P1 LEA R5, R5, UR48, 0x3 ;  /* 0x0000003005051c11 */ /* 0x000fe2000f8e18ff */
[----:B------:R-:W-:Y:S04]  /*69f0*/  UISETP.NE.AND UP0, UPT, UR51, 0x4, UPT ;  /* 0x000000043300788c */ /* 0x000fe8000bf05270 */
[----:B------:R-:W-:Y:S01]  /*6a00*/  @P1 VIADD R5, R5, 0x130 ;  /* 0x0000013005051836 */ /* 0x000fe20000000000 */
[----:B------:R-:W-:Y:S04]  /*6a10*/  USEL UR51, UR51, URZ, UP0 ;  /* 0x000000ff33337287 */ /* 0x000fe80008000000 */
[----:B------:R-:W-:Y:S04]  /*6a20*/  @P1 PRMT R0, R0, 0x654, R5 ;  /* 0x0000065400001816 */ /* 0x000fe80000000005 */
[----:B------:R2:W-:Y:S04]  /*6a30*/  @P1 SYNCS.ARRIVE.TRANS64.RED.A1T0 RZ, [R0+URZ], RZ ;  /* 0x000000ff00ff19a7 */ /* 0x0005e800081004ff */
.L_x_114:
[----:B------:R-:W4:Y:S01]  /*6a40*/  @P1 SYNCS.PHASECHK.TRANS64.TRYWAIT P0, [R3+URZ+0x110], R2 ;  /* 0x00011002030015a7 */ /* 0x000f2200080011ff */
[----:B------:R-:W-:Y:S01]  /*6a50*/  BSSY B1, `(.L_x_115) ;  /* 0x0000013000017945 */ /* 0x000fe20003800000 */
[----:B----4-:R-:W-:Y:S03]  /*6a60*/  @P1 SEL R81, RZ, 0x1, !P0 ;  /* 0x00000001ff511807 */ /* 0x010fe60004000000 */
[----:B------:R-:W-:Y:S05]  /*6a70*/  @!P1 BRA `(.L_x_116) ;  /* 0x0000000000409947 */ /* 0x000fea0003800000 */
[----:B------:R-:W-:Y:S01]  /*6a80*/  ISETP.NE.AND P1, PT, R82, RZ, PT ;  /* 0x000000ff5200720c */ /* 0x000fe20003f25270 */
[----:B------:R-:W-:Y:S01]  /*6a90*/  BSSY B0, `(.L_x_117) ;  /* 0x0000009000007945 */ /* 0x000fe20003800000 */
[----:B------:R-:W-:Y:S11]  /*6aa0*/  ISETP.NE.AND P0, PT, R81, RZ, PT ;  /* 0x000000ff5100720c */ /* 0x000ff60003f05270 */
[----:B------:R-:W-:Y:S05]  /*6ab0*/  @P1 IMAD R4, R39, 0x1000, R80 ;  /* 0x0000100027041824 */ /* 0x000fea00078e0250 */
[----:B------:R-:W-:Y:S05]  /*6ac0*/  @P1 IADD3 R2, PT, PT, R4, UR48, RZ ;  /* 0x0000003004021c10 */ /* 0x000fea000fffe0ff */
[----:B------:R-:W-:Y:S01]  /*6ad0*/  @P1 IMAD.IADD R2, R71, 0x1, R2 ;  /* 0x0000000147021824 */ /* 0x000fe200078e0202 */
[----:B------:R-:W-:Y:S06]  /*6ae0*/  @P0 BRA `(.L_x_118) ;  /* 0x00000000000c0947 */ /* 0x000fec0003800000 */
[----:B--2---:R-:W-:Y:S04]  /*6af0*/  SHF.L.U32 R0, R70, 0x1f, RZ ;  /* 0x0000001f46007819 */ /* 0x004fe800000006ff */
[----:B------:R-:W2:Y:S02]  /*6b00*/  SYNCS.PHASECHK.TRANS64.TRYWAIT P0, [R3+URZ+0x110], R0 ;  /* 0x00011000030075a7 */ /* 0x000ea400080011ff */
[----:B--2---:R-:W-:Y:S05]  /*6b10*/  @!P0 BRA `(.L_x_119) ;  /* 0x0000002800c88947 */ /* 0x004fea0003800000 */
.L_x_118:
[----:B------:R-:W-:Y:S05]  /*6b20*/  BSYNC B0 ;  /* 0x0000000000007941 */ /* 0x000fea0003800000 */
.L_x_117:
[----:B------:R-:W-:Y:S02]  /*6b30*/  ISETP.NE.AND P0, PT, R82, RZ, PT ;  /* 0x000000ff5200720c */ /* 0x000fe40003f05270 */
[----:B------:R-:W-:Y:S11]  /*6b40*/  IADD3 R39, PT, PT, R39, 0x1, RZ ;  /* 0x0000000127277810 */ /* 0x000ff60007ffe0ff */
[----:B------:R-:W-:Y:S05]  /*6b50*/  @P0 WARPSYNC.ALL ;  /* 0x0000000000000948 */ /* 0x000fea0003800000 */
[----:B------:R4:W1:Y:S04]  /*6b60*/  @P0 LDSM.16.M88.4 R40, [R4+UR48+0x400] ;  /* 0x000400300428083b */ /* 0x0008680008000200 */
[----:B------:R4:W1:Y:S02]  /*6b70*/  @P0 LDSM.16.M88.4 R48, [R2+0x400] ;  /* 0x000400000230083b */ /* 0x0008640000000200 */
.L_x_116:
[----:B------:R-:W-:Y:S05]  /*6b80*/  BSYNC B1 ;  /* 0x0000000000017941 */ /* 0x000fea0003800000 */
.L_x_115:
[----:B--2---:R-:W-:Y:S05]  /*6b90*/  VIADD R0, R34, 0x20 ;  /* 0x0000002022007836 */ /* 0x004fea0000000000 */
[----:B------:R-:W-:Y:S04]  /*6ba0*/  SHF.R.U32.HI R0, RZ, 0x15, R0 ;  /* 0x00000015ff007819 */ /* 0x000fe80000011600 */
[----:B------:R-:W-:Y:S11]  /*6bb0*/  LOP3.LUT P0, RZ, R0, 0x3, R65, 0x48, !PT ;  /* 0x0000000300ff7812 */ /* 0x000ff60007804841 */
[----:B------:R-:W-:Y:S02]  /*6bc0*/  @!UPT UIADD3 URZ, UPT, UPT, URZ, URZ, URZ ;  /* 0x000000fffffff290 */ /* 0x000fe4000fffe0ff */
[----:B------:R-:W-:Y:S05]  /*6bd0*/  @!P0 BRA `(.L_x_120) ;  /* 0x0000000000408947 */ /* 0x000fea0003800000 */
[----:B------:R-:W2:Y:S01]  /*6be0*/  LDCU.64 UR8, c[0x4][0x70] ;  /* 0x01000e00ff0877ac */ /* 0x000ea20008000a00 */
[----:B------:R-:W-:Y:S01]  /*6bf0*/  MOV R3, 0x0 ;  /* 0x0000000000037802 */ /* 0x000fe20000000f00 */
[----:B------:R-:W-:Y:S02]  /*6c00*/  HFMA2 R12, -RZ, RZ, 0, 5.9604644775390625e-08 ;  /* 0x00000001ff0c7431 */ /* 0x000fe400000001ff */
[----:B------:R-:W-:Y:S02]  /*6c10*/  IMAD.MOV.U32 R8, RZ, RZ, 0x192 ;  /* 0x00000192ff087424 */ /* 0x000fe400078e00ff */
[----:B------:R-:W-:Y:S01]  /*6c20*/  IMAD.MOV.U32 R13, RZ, RZ, RZ ;  /* 0x000000ffff0d7224 */ /* 0x000fe200078e00ff */
[----:B------:R-:W5:Y:S01]  /*6c30*/  LDCU.64 UR6, c[0x4][0x78] ;  /* 0x01000f00ff0677ac */ /* 0x000f620008000a00 */
[----:B----4-:R-:W4:Y:S01]  /*6c40*/  LDC.64 R2, c[0x4][R3] ;  /* 0x0100000003027b82 */ /* 0x010f220000000a00 */
[----:B------:R-:W3:Y:S01]  /*6c50*/  LDCU.64 UR4, c[0x4][0x10] ;  /* 0x01000200ff0477ac */ /* 0x000ee20008000a00 */
[----:B--2---:R-:W-:Y:S01]  /*6c60*/  MOV R5, UR9 ;  /* 0x0000000900057c02 */ /* 0x004fe20008000f00 */
[----:B------:R-:W-:Y:S01]  /*6c70*/  IMAD.U32 R4, RZ, RZ, UR8 ;  /* 0x00000008ff047e24 */ /* 0x000fe2000f8e00ff */
[----:B-----5:R-:W-:Y:S01]  /*6c80*/  MOV R7, UR7 ;  /* 0x0000000700077c02 */ /* 0x020fe20008000f00 */
[----:B------:R-:W-:Y:S01]  /*6c90*/  IMAD.U32 R6, RZ, RZ, UR6 ;  /* 0x00000006ff067e24 */ /* 0x000fe2000f8e00ff */
[----:B---3--:R-:W-:Y:S01]  /*6ca0*/  MOV R11, UR5 ;  /* 0x00000005000b7c02 */ /* 0x008fe20008000f00 */
[----:B------:R-:W-:Y:S02]  /*6cb0*/  IMAD.U32 R10, RZ, RZ, UR4 ;  /* 0x00000004ff0a7e24 */ /* 0x000fe4000f8e00ff */
[----:B------:R-:W-:Y:S07]  /*6cc0*/  LEPC R20, `(.L_x_120) ;  /* 0x000000001014794e */ /* 0x000fee0000000000 */
[----:B-1--4-:R-:W-:Y:S05]  /*6cd0*/  CALL.ABS.NOINC R2 ;  /* 0x0000000002007343 */ /* 0x012fea0003c00000 */
.L_x_120:
[----:B-1----:R-:W-:Y:S01]  /*6ce0*/  SHF.L.U32 R20, R40, 0x10, RZ ;  /* 0x0000001028147819 */ /* 0x002fe200000006ff */
[----:B------:R-:W-:Y:S05]  /*6cf0*/  WARPSYNC.ALL ;  /* 0x0000000000007948 */ /* 0x000fea0003800000 */
[----:B------:R-:W-:Y:S01]  /*6d00*/  R2UR UR4, R34 ;  /* 0x00000000220472ca */ /* 0x000fe200000e0000 */
[----:B------:R-:W-:Y:S01]  /*6d10*/  BSSY.RECONVERGENT B0, `(.L_x_121) ;  /* 0x0000055000007945 */ /* 0x000fe20003800200 */
[----:B------:R-:W-:Y:S02]  /*6d20*/  LOP3.LUT R21, R40, 0xffff0000, RZ, 0xc0, !PT ;  /* 0xffff000028157812 */ /* 0x000fe400078ec0ff */
[----:B------:R-:W-:Y:S02]  /*6d30*/  LOP3.LUT R36, R41, 0xffff0000, RZ, 0xc0, !PT ;  /* 0xffff000029247812 */ /* 0x000fe400078ec0ff */
[----:B------:R-:W-:Y:S02]  /*6d40*/  SHF.L.U32 R37, R48, 0x10, RZ ;  /* 0x0000001030257819 */ /* 0x000fe400000006ff */
[----:B------:R-:W-:Y:S02]  /*6d50*/  ISETP.NE.AND P6, PT, R76, RZ, PT ;  /* 0x000000ff4c00720c */ /* 0x000fe40003fc5270 */
[----:B------:R-:W-:Y:S02]  /*6d60*/  ISETP.NE.AND P0, PT, R72, RZ, PT ;  /* 0x000000ff4800720c */ /* 0x000fe40003f05270 */
[----:B------:R-:W-:Y:S01]  /*6d70*/  MOV R38, UR51 ;  /* 0x0000003300267c02 */ /* 0x000fe20008000f00 */
[----:B----4-:R-:W1:Y:S01]  /*6d80*/  LDTM.16dp256bit.x4 R4, tmem[UR4+0x20] ;  /* 0x00002004000479ee */ /* 0x010e620008120000 */
[----:B------:R-:W-:Y:S07]  /*6d90*/  MOV R83, UR37 ;  /* 0x0000002500537c02 */ /* 0x000fee0008000f00 */
[----:B------:R-:W-:Y:S02]  /*6da0*/  @P6 LEA R38, R38, UR48, 0x3 ;  /* 0x0000003026266c11 */ /* 0x000fe4000f8e18ff */
[----:B------:R-:W-:Y:S02]  /*6db0*/  @P6 SHF.L.U32 R88, R70, 0x1f, RZ ;  /* 0x0000001f46586819 */ /* 0x000fe400000006ff */
[----:B------:R-:W-:Y:S04]  /*6dc0*/  @P6 IADD3 R38, PT, PT, R38, 0x130, RZ ;  /* 0x0000013026266810 */ /* 0x000fe80007ffe0ff */
[----:B------:R-:W-:Y:S02]  /*6dd0*/  @P6 PRMT R38, R83, 0x654, R38 ;  /* 0x0000065453266816 */ /* 0x000fe40000000026 */
[----:B------:R-:W-:Y:S01]  /*6de0*/  LEA R83, R39, UR48, 0x3 ;  /* 0x0000003027537c11 */ /* 0x000fe2000f8e18ff */
[C---:B-1----:R-:W-:Y:S01]  /*6df0*/  FMUL R0, R33.reuse, R4 ;  /* 0x0000000421007220 */ /* 0x042fe20000400000 */
[C---:B------:R-:W-:Y:S01]  /*6e00*/  FMUL R2, R33.reuse, R5 ;  /* 0x0000000521027220 */ /* 0x040fe20000400000 */
[C---:B------:R-:W-:Y:S01]  /*6e10*/  FMUL R3, R33.reuse, R6 ;  /* 0x0000000621037220 */ /* 0x040fe20000400000 */
[----:B------:R-:W-:Y:S01]  /*6e20*/  FMUL R7, R33, R7 ;  /* 0x0000000721077220 */ /* 0x000fe20000400000 */
[----:B------:R-:W-:Y:S01]  /*6e30*/  FFMA R0, R35, R20, R0 ;  /* 0x0000001423007223 */ /* 0x000fe20000000000 */
[----:B------:R-:W-:Y:S01]  /*6e40*/  SHF.L.U32 R20, R41, 0x10, RZ ;  /* 0x0000001029147819 */ /* 0x000fe200000006ff */
[----:B------:R-:W-:Y:S01]  /*6e50*/  FFMA R2, R35, R21, R2 ;  /* 0x0000001523027223 */ /* 0x000fe20000000002 */
[----:B------:R-:W-:Y:S01]  /*6e60*/  SHF.L.U32 R21, R43, 0x10, RZ ;  /* 0x000000102b157819 */ /* 0x000fe200000006ff */
[C---:B------:R-:W-:Y:S01]  /*6e70*/  FMUL R4, R33.reuse, R8 ;  /* 0x0000000821047220 */ /* 0x040fe20000400000 */
[----:B------:R-:W-:Y:S01]  /*6e80*/  FMUL R5, R33, R9 ;  /* 0x0000000921057220 */ /* 0x000fe20000400000 */
[C---:B------:R-:W-:Y:S01]  /*6e90*/  FFMA R3, R35.reuse, R20, R3 ;  /* 0x0000001423037223 */ /* 0x040fe20000000003 */
[----:B------:R-:W-:Y:S01]  /*6ea0*/  SHF.L.U32 R20, R42, 0x10, RZ ;  /* 0x000000102a147819 */ /* 0x000fe200000006ff */
[----:B------:R-:W-:Y:S01]  /*6eb0*/  FFMA R7, R35, R36, R7 ;  /* 0x0000002423077223 */ /* 0x000fe20000000007 */
[----:B------:R-:W-:Y:S01]  /*6ec0*/  LOP3.LUT R36, R43, 0xffff0000, RZ, 0xc0, !PT ;  /* 0xffff00002b247812 */ /* 0x000fe200078ec0ff */
[----:B------:R-:W-:Y:S01]  /*6ed0*/  FMUL R6, R33, R10 ;  /* 0x0000000a21067220 */ /* 0x000fe20000400000 */
[----:B------:R-:W-:Y:S01]  /*6ee0*/  F2FP.BF16.F32.PACK_AB R44, R2, R0 ;  /* 0x00000000022c723e */ /* 0x000fe200000010ff */
[----:B------:R-:W-:Y:S01]  /*6ef0*/  FFMA R4, R35, R20, R4 ;  /* 0x0000001423047223 */ /* 0x000fe20000000004 */
[----:B------:R-:W-:Y:S01]  /*6f00*/  LOP3.LUT R20, R42, 0xffff0000, RZ, 0xc0, !PT ;  /* 0xffff00002a147812 */ /* 0x000fe200078ec0ff */
[----:B------:R-:W-:Y:S01]  /*6f10*/  FMUL R11, R33, R11 ;  /* 0x0000000b210b7220 */ /* 0x000fe20000400000 */
[----:B------:R-:W-:Y:S01]  /*6f20*/  F2FP.BF16.F32.PACK_AB R45, R7, R3 ;  /* 0x00000003072d723e */ /* 0x000fe200000010ff */
[C---:B------:R-:W-:Y:S01]  /*6f30*/  FMUL R8, R33.reuse, R12 ;  /* 0x0000000c21087220 */ /* 0x040fe20000400000 */
[----:B------:R-:W-:Y:S01]  /*6f40*/  FMUL R9, R33, R13 ;  /* 0x0000000d21097220 */ /* 0x000fe20000400000 */
[C---:B------:R-:W-:Y:S01]  /*6f50*/  FFMA R5, R35.reuse, R20, R5 ;  /* 0x0000001423057223 */ /* 0x040fe20000000005 */
[----:B------:R-:W-:Y:S01]  /*6f60*/  LOP3.LUT R20, R48, 0xffff0000, RZ, 0xc0, !PT ;  /* 0xffff000030147812 */ /* 0x000fe200078ec0ff */
[----:B------:R-:W-:Y:S01]  /*6f70*/  FFMA R6, R35, R21, R6 ;  /* 0x0000001523067223 */ /* 0x000fe20000000006 */
[----:B------:R-:W-:Y:S01]  /*6f80*/  SHF.L.U32 R21, R49, 0x10, RZ ;  /* 0x0000001031157819 */ /* 0x000fe200000006ff */
[----:B------:R-:W-:Y:S01]  /*6f90*/  FFMA R11, R35, R36, R11 ;  /* 0x00000024230b7223 */ /* 0x000fe2000000000b */
[----:B------:R-:W-:Y:S01]  /*6fa0*/  LOP3.LUT R36, R51, 0xffff0000, RZ, 0xc0, !PT ;  /* 0xffff000033247812 */ /* 0x000fe200078ec0ff */
[C---:B------:R-:W-:Y:S01]  /*6fb0*/  FFMA R8, R35.reuse, R37, R8 ;  /* 0x0000002523087223 */ /* 0x040fe20000000008 */
[----:B------:R-:W-:Y:S01]  /*6fc0*/  FFMA R9, R35, R20, R9 ;  /* 0x0000001423097223 */ /* 0x000fe20000000009 */
[----:B------:R-:W-:Y:S01]  /*6fd0*/  FMUL R10, R33, R14 ;  /* 0x0000000e210a7220 */ /* 0x000fe20000400000 */
[----:B------:R-:W-:Y:S01]  /*6fe0*/  LOP3.LUT R20, R49, 0xffff0000, RZ, 0xc0, !PT ;  /* 0xffff000031147812 */ /* 0x000fe200078ec0ff */
[C---:B------:R-:W-:Y:S01]  /*6ff0*/  FMUL R15, R33.reuse, R15 ;  /* 0x0000000f210f7220 */ /* 0x040fe20000400000 */
[----:B------:R-:W-:Y:S01]  /*7000*/  FMUL R12, R33, R16 ;  /* 0x00000010210c7220 */ /* 0x000fe20000400000 */
[C---:B------:R-:W-:Y:S01]  /*7010*/  FFMA R10, R35.reuse, R21, R10 ;  /* 0x00000015230a7223 */ /* 0x040fe2000000000a */
[C---:B------:R-:W-:Y:S01]  /*7020*/  SHF.L.U32 R21, R50.reuse, 0x10, RZ ;  /* 0x0000001032157819 */ /* 0x040fe200000006ff */
[----:B------:R-:W-:Y:S01]  /*7030*/  FFMA R15, R35, R20, R15 ;  /* 0x00000014230f7223 */ /* 0x000fe2000000000f */
[----:B------:R-:W-:Y:S01]  /*7040*/  LOP3.LUT R20, R50, 0xffff0000, RZ, 0xc0, !PT ;  /* 0xffff000032147812 */ /* 0x000fe200078ec0ff */
[----:B------:R-:W-:Y:S01]  /*7050*/  FMUL R13, R33, R17 ;  /* 0x00000011210d7220 */ /* 0x000fe20000400000 */
[----:B------:R-:W-:Y:S01]  /*7060*/  SHF.L.U32 R37, R51, 0x10, RZ ;  /* 0x0000001033257819 */ /* 0x000fe200000006ff */
[C---:B------:R-:W-:Y:S01]  /*7070*/  FMUL R14, R33.reuse, R18 ;  /* 0x00000012210e7220 */ /* 0x040fe20000400000 */
        /* <DEDUP_REMOVED lines=21> */
[----:B------:R-:W-:Y:S02]  /*71d0*/  UIADD3 UR8, UP0, UPT, UR52, 0x680, URZ ;  /* 0x0000068034087890 */ /* 0x000fe4000ff1e0ff */
[----:B------:R-:W-:Y:S02]  /*71e0*/  UIADD3 UR5, UPT, UPT, UR41, 0x20, URZ ;  /* 0x0000002029057890 */ /* 0x000fe4000fffe0ff */
[----:B------:R-:W-:Y:S02]  /*71f0*/  UIADD3 UR4, UPT, UPT, UR48, 0x1400, URZ ;  /* 0x0000140030047890 */ /* 0x000fe4000fffe0ff */
[----:B------:R-:W-:Y:S01]  /*7200*/  UIADD3.X UR9, UPT, UPT, URZ, UR53, URZ, UP0, !UPT ;  /* 0x00000035ff097290 */ /* 0x000fe200087fe4ff */
[----:B------:R-:W-:Y:S01]  /*7210*/  UMOV UR6, UR42 ;  /* 0x0000002a00067c82 */ /* 0x000fe20008000000 */
[----:B------:R-:W-:Y:S07]  /*7220*/  UMOV UR7, UR36 ;  /* 0x0000002400077c82 */ /* 0x000fee0008000000 */
[----:B------:R2:W-:Y:S01]  /*7230*/  UTMASTG.3D [UR4], [UR8] ;  /* 0x00000004080073b5 */ /* 0x0005e20008010000 */
[----:B------:R0:W-:Y:S01]  /*7240*/  UTMACMDFLUSH ;  /* 0x00000000000079b7 */ /* 0x0001e20000000000 */
[----:B--2---:R-:W-:Y:S04]  /*7250*/  DEPBAR.LE SB0, 0x1 ;  /* 0x000080400000791a */ /* 0x004fe80000000000 */
.L_x_122:
[----:B------:R-:W-:Y:S05]  /*7260*/  BSYNC.RECONVERGENT B0 ;  /* 0x0000000000007941 */ /* 0x000fea0003800200 */
.L_x_121:
[----:B------:R-:W-:Y:S01]  /*7270*/  BAR.SYNC.DEFER_BLOCKING 0x1, 0x80 ;  /* 0x0042000000007b1d */ /* 0x000fe20000010000 */
[----:B------:R-:W-:Y:S04]  /*7280*/  UIADD3 UR40, UPT, UPT, UR51, 0x1, URZ ;  /* 0x0000000133287890 */ /* 0x000fe8000fffe0ff */
[----:B------:R-:W-:Y:S04]  /*7290*/  UISETP.NE.AND UP0, UPT, UR40, 0x4, UPT ;  /* 0x000000042800788c */ /* 0x000fe8000bf05270 */
[----:B------:R-:W-:Y:S01]  /*72a0*/  USEL UR40, UR40, URZ, UP0 ;  /* 0x000000ff28287287 */ /* 0x000fe20008000000 */
[----:B------:R2:W-:Y:S01]  /*72b0*/  @P6 SYNCS.ARRIVE.TRANS64.RED.A1T0 RZ, [R38+URZ], RZ ;  /* 0x000000ff26ff69a7 */ /* 0x0005e200081004ff */
[----:B------:R-:W-:Y:S01]  /*72c0*/  BSSY B1, `(.L_x_123) ;  /* 0x0000014000017945 */ /* 0x000fe20003800000 */
[----:B------:R-:W4:Y:S02]  /*72d0*/  @P6 SYNCS.PHASECHK.TRANS64.TRYWAIT P0, [R83+URZ+0x110], R88 ;  /* 0x00011058530065a7 */ /* 0x000f2400080011ff */
[----:B----4-:R-:W-:Y:S01]  /*72e0*/  @P6 SEL R81, RZ, 0x1, !P0 ;  /* 0x00000001ff516807 */ /* 0x010fe20004000000 */
[----:B--2---:R-:W-:Y:S06]  /*72f0*/  @!P6 BRA `(.L_x_124) ;  /* 0x000000000040e947 */ /* 0x004fec0003800000 */
[----:B------:R-:W-:Y:S01]  /*7300*/  ISETP.NE.AND P1, PT, R82, RZ, PT ;  /* 0x000000ff5200720c */ /* 0x000fe20003f25270 */
[----:B------:R-:W-:Y:S01]  /*7310*/  BSSY B0, `(.L_x_125) ;  /* 0x0000009000007945 */ /* 0x000fe20003800000 */
[----:B------:R-:W-:Y:S11]  /*7320*/  ISETP.NE.AND P0, PT, R81, RZ, PT ;  /* 0x000000ff5100720c */ /* 0x000ff60003f05270 */
[----:B------:R-:W-:Y:S05]  /*7330*/  @P1 IMAD R2, R39, 0x1000, R80 ;  /* 0x0000100027021824 */ /* 0x000fea00078e0250 */
[----:B------:R-:W-:Y:S05]  /*7340*/  @P1 IADD3 R0, PT, PT, R2, UR48, RZ ;  /* 0x0000003002001c10 */ /* 0x000fea000fffe0ff */
[----:B------:R-:W-:Y:S01]  /*7350*/  @P1 IMAD.IADD R0, R71, 0x1, R0 ;  /* 0x0000000147001824 */ /* 0x000fe200078e0200 */
[----:B------:R-:W-:Y:S06]  /*7360*/  @P0 BRA `(.L_x_126) ;  /* 0x00000000000c0947 */ /* 0x000fec0003800000 */
[----:B------:R-:W-:Y:S04]  /*7370*/  SHF.L.U32 R4, R70, 0x1f, RZ ;  /* 0x0000001f46047819 */ /* 0x000fe800000006ff */
[----:B------:R-:W2:Y:S02]  /*7380*/  SYNCS.PHASECHK.TRANS64.TRYWAIT P0, [R83+URZ+0x110], R4 ;  /* 0x00011004530075a7 */ /* 0x000ea400080011ff */
[----:B--2---:R-:W-:Y:S05]  /*7390*/  @!P0 BRA `(.L_x_127) ;  /* 0x0000002000bc8947 */ /* 0x004fea0003800000 */
.L_x_126:
[----:B------:R-:W-:Y:S05]  /*73a0*/  BSYNC B0 ;  /* 0x0000000000007941 */ /* 0x000fea0003800000 */
.L_x_125:
[----:B------:R-:W-:Y:S02]  /*73b0*/  ISETP.NE.AND P0, PT, R82, RZ, PT ;  /* 0x000000ff5200720c */ /* 0x000fe40003f05270 */
[----:B------:R-:W-:Y:S11]  /*73c0*/  IADD3 R39, PT, PT, R39, 0x1, RZ ;  /* 0x0000000127277810 */ /* 0x000ff60007ffe0ff */
[----:B------:R-:W-:Y:S05]  /*73d0*/  @P0 WARPSYNC.ALL ;  /* 0x0000000000000948 */ /* 0x000fea0003800000 */
[----:B------:R4:W1:Y:S04]  /*73e0*/  @P0 LDSM.16.M88.4 R40, [R2+UR48+0x400] ;  /* 0x000400300228083b */ /* 0x0008680008000200 */
[----:B------:R4:W1:Y:S02]  /*73f0*/  @P0 LDSM.16.M88.4 R48, [R0+0x400] ;  /* 0x000400000030083b */ /* 0x0008640000000200 */
.L_x_124:
[----:B------:R-:W-:Y:S05]  /*7400*/  BSYNC B1 ;  /* 0x0000000000017941 */ /* 0x000fea0003800000 */
.L_x_123:
[----:B----4-:R-:W-:Y:S05]  /*7410*/  VIADD R0, R34, 0x40 ;  /* 0x0000004022007836 */ /* 0x010fea0000000000 */
[----:B------:R-:W-:Y:S04]  /*7420*/  SHF.R.U32.HI R0, RZ, 0x15, R0 ;  /* 0x00000015ff007819 */ /* 0x000fe80000011600 */
[----:B------:R-:W-:Y:S11]  /*7430*/  LOP3.LUT P0, RZ, R0, 0x3, R65, 0x48, !PT ;  /* 0x0000000300ff7812 */ /* 0x000ff60007804841 */
[----:B------:R-:W-:Y:S02]  /*7440*/  @!UPT UIADD3 URZ, UPT, UPT, URZ, URZ, URZ ;  /* 0x000000fffffff290 */ /* 0x000fe4000fffe0ff */
        /* <DEDUP_REMOVED lines=8> */
[----:B------:R-:W3:Y:S01]  /*74d0*/  LDCU.64 UR4, c[0x4][0x10] ;  /* 0x01000200ff0477ac */ /* 0x000ee20008000a00 */
[----:B----4-:R-:W-:Y:S01]  /*74e0*/  MOV R5, UR9 ;  /* 0x0000000900057c02 */ /* 0x010fe20008000f00 */
[----:B--2---:R-:W-:Y:S01]  /*74f0*/  IMAD.U32 R4, RZ, RZ, UR8 ;  /* 0x00000008ff047e24 */ /* 0x004fe2000f8e00ff */
[----:B-----5:R-:W-:Y:S01]  /*7500*/  MOV R7, UR7 ;  /* 0x0000000700077c02 */ /* 0x020fe20008000f00 */
[----:B------:R-:W-:Y:S01]  /*7510*/  IMAD.U32 R6, RZ, RZ, UR6 ;  /* 0x00000006ff067e24 */ /* 0x000fe2000f8e00ff */
[----:B---3--:R-:W-:Y:S01]  /*7520*/  MOV R11, UR5 ;  /* 0x00000005000b7c02 */ /* 0x008fe20008000f00 */
[----:B------:R-:W-:Y:S02]  /*7530*/  IMAD.U32 R10, RZ, RZ, UR4 ;  /* 0x00000004ff0a7e24 */ /* 0x000fe4000f8e00ff */
[----:B------:R-:W-:Y:S07]  /*7540*/  LEPC R20, `(.L_x_128) ;  /* 0x000000001014794e */ /* 0x000fee0000000000 */
[----:B-1----:R-:W-:Y:S05]  /*7550*/  CALL.ABS.NOINC R2 ;  /* 0x0000000002007343 */ /* 0x002fea0003c00000 */
.L_x_128:
        /* <DEDUP_REMOVED lines=10> */
[----:B--2---:R-:W1:Y:S01]  /*7600*/  LDTM.16dp256bit.x4 R4, tmem[UR4+0x40] ;  /* 0x00004004000479ee */ /* 0x004e620008120000 */
[----:B------:R-:W-:Y:S02]  /*7610*/  MOV R83, UR37 ;  /* 0x0000002500537c02 */ /* 0x000fe40008000f00 */
[----:B------:R-:W-:Y:S05]  /*7620*/  LEA R88, R39, UR48, 0x3 ;  /* 0x0000003027587c11 */ /* 0x000fea000f8e18ff */
[----:B------:R-:W-:Y:S04]  /*7630*/  @P6 LEA R38, R38, UR48, 0x3 ;  /* 0x0000003026266c11 */ /* 0x000fe8000f8e18ff */
[----:B------:R-:W-:Y:S04]  /*7640*/  @P6 IADD3 R38, PT, PT, R38, 0x130, RZ ;  /* 0x0000013026266810 */ /* 0x000fe80007ffe0ff */
[----:B------:R-:W-:Y:S02]  /*7650*/  @P6 PRMT R38, R83, 0x654, R38 ;  /* 0x0000065453266816 */ /* 0x000fe40000000026 */
[----:B------:R-:W-:Y:S01]  /*7660*/  @P6 SHF.L.U32 R83, R70, 0x1f, RZ ;  /* 0x0000001f46536819 */ /* 0x000fe200000006ff */
        /* <DEDUP_REMOVED lines=71> */
.L_x_130:
[----:B------:R-:W-:Y:S05]  /*7ae0*/  BSYNC.RECONVERGENT B0 ;  /* 0x0000000000007941 */ /* 0x000fea0003800200 */
.L_x_129:
        /* <DEDUP_REMOVED lines=19> */
.L_x_134:
[----:B------:R-:W-:Y:S05]  /*7c20*/  BSYNC B0 ;  /* 0x0000000000007941 */ /* 0x000fea0003800000 */
.L_x_133:
[----:B------:R-:W-:Y:S11]  /*7c30*/  ISETP.NE.AND P0, PT, R82, RZ, PT ;  /* 0x000000ff5200720c */ /* 0x000ff60003f05270 */
[----:B------:R-:W-:Y:S02]  /*7c40*/  @!UPT UIADD3 URZ, UPT, UPT, URZ, URZ, URZ ;  /* 0x000000fffffff290 */ /* 0x000fe4000fffe0ff */
[----:B------:R-:W-:Y:S05]  /*7c50*/  @P0 WARPSYNC.ALL ;  /* 0x0000000000000948 */ /* 0x000fea0003800000 */
[----:B------:R4:W1:Y:S04]  /*7c60*/  @P0 LDSM.16.M88.4 R40, [R39+UR48+0x400] ;  /* 0x000400302728083b */ /* 0x0008680008000200 */
[----:B------:R4:W1:Y:S02]  /*7c70*/  @P0 LDSM.16.M88.4 R48, [R0+0x400] ;  /* 0x000400000030083b */ /* 0x0008640000000200 */
.L_x_132:
[----:B------:R-:W-:Y:S05]  /*7c80*/  BSYNC B1 ;  /* 0x0000000000017941 */ /* 0x000fea0003800000 */
.L_x_131:
[----:B----4-:R-:W-:Y:S05]  /*7c90*/  VIADD R0, R34, 0x60 ;  /* 0x0000006022007836 */ /* 0x010fea0000000000 */
[----:B------:R-:W-:Y:S04]  /*7ca0*/  SHF.R.U32.HI R0, RZ, 0x15, R0 ;  /* 0x00000015ff007819 */ /* 0x000fe80000011600 */
[----:B------:R-:W-:Y:S11]  /*7cb0*/  LOP3.LUT P0, RZ, R0, 0x3, R65, 0x48, !PT ;  /* 0x0000000300ff7812 */ /* 0x000ff60007804841 */
[----:B------:R-:W-:Y:S02]  /*7cc0*/  @!UPT UIADD3 URZ, UPT, UPT, URZ, URZ, URZ ;  /* 0x000000fffffff290 */ /* 0x000fe4000fffe0ff */
[----:B------:R-:W-:Y:S05]  /*7cd0*/  @!P0 BRA `(.L_x_136) ;  /* 0x0000000000408947 */ /* 0x000fea0003800000 */
[----:B------:R-:W4:Y:S01]  /*7ce0*/  LDCU.64 UR8, c[0x4][0x70] ;  /* 0x01000e00ff0877ac */ /* 0x000f220008000a00 */
[----:B--2---:R-:W-:Y:S01]  /*7cf0*/  MOV R3, 0x0 ;  /* 0x0000000000037802 */ /* 0x004fe20000000f00 */
[----:B------:R-:W-:Y:S02]  /*7d00*/  HFMA2 R12, -RZ, RZ, 0, 5.9604644775390625e-08 ;  /* 0x00000001ff0c7431 */ /* 0x000fe400000001ff */
[----:B------:R-:W-:Y:S02]  /*7d10*/  IMAD.MOV.U32 R8, RZ, RZ, 0x192 ;  /* 0x00000192ff087424 */ /* 0x000fe400078e00ff */
[----:B------:R-:W-:Y:S01]  /*7d20*/  IMAD.MOV.U32 R13, RZ, RZ, RZ ;  /* 0x000000ffff0d7224 */ /* 0x000fe200078e00ff */
[----:B------:R-:W2:Y:S01]  /*7d30*/  LDCU.64 UR6, c[0x4][0x78] ;  /* 0x01000f00ff0677ac */ /* 0x000ea20008000a00 */
[----:B------:R-:W1:Y:S01]  /*7d40*/  LDC.64 R2, c[0x4][R3] ;  /* 0x0100000003027b82 */ /* 0x000e620000000a00 */
[----:B------:R-:W5:Y:S01]  /*7d50*/  LDCU.64 UR4, c[0x4][0x10] ;  /* 0x01000200ff0477ac */ /* 0x000f620008000a00 */
[----:B----4-:R-:W-:Y:S01]  /*7d60*/  MOV R5, UR9 ;  /* 0x0000000900057c02 */ /* 0x010fe20008000f00 */
[----:B------:R-:W-:Y:S01]  /*7d70*/  IMAD.U32 R4, RZ, RZ, UR8 ;  /* 0x00000008ff047e24 */ /* 0x000fe2000f8e00ff */
[----:B--2---:R-:W-:Y:S01]  /*7d80*/  MOV R7, UR7 ;  /* 0x0000000700077c02 */ /* 0x004fe20008000f00 */
[----:B------:R-:W-:Y:S01]  /*7d90*/  IMAD.U32 R6, RZ, RZ, UR6 ;  /* 0x00000006ff067e24 */ /* 0x000fe2000f8e00ff */
[----:B-----5:R-:W-:Y:S01]  /*7da0*/  MOV R11, UR5 ;  /* 0x00000005000b7c02 */ /* 0x020fe20008000f00 */
[----:B------:R-:W-:Y:S02]  /*7db0*/  IMAD.U32 R10, RZ, RZ, UR4 ;  /* 0x00000004ff0a7e24 */ /* 0x000fe4000f8e00ff */
[----:B------:R-:W-:Y:S07]  /*7dc0*/  LEPC R20, `(.L_x_136) ;  /* 0x000000001014794e */ /* 0x000fee0000000000 */
[----:B-1-3--:R-:W-:Y:S05]  /*7dd0*/  CALL.ABS.NOINC R2 ;  /* 0x0000000002007343 */ /* 0x00afea0003c00000 */
.L_x_136:
[----:B------:R-:W-:Y:S01]  /*7de0*/  ISETP.NE.AND P0, PT, R72, RZ, PT ;  /* 0x000000ff4800720c */ /* 0x000fe20003f05270 */
[----:B------:R-:W-:Y:S05]  /*7df0*/  WARPSYNC.ALL ;  /* 0x0000000000007948 */ /* 0x000fea0003800000 */
[----:B------:R-:W-:Y:S01]  /*7e00*/  R2UR UR4, R34 ;  /* 0x00000000220472ca */ /* 0x000fe200000e0000 */
[----:B------:R-:W-:Y:S01]  /*7e10*/  BSSY.RECONVERGENT B0, `(.L_x_137) ;  /* 0x0000052000007945 */ /* 0x000fe20003800200 */
[----:B------:R-:W-:Y:S02]  /*7e20*/  R2UR UR5, R79 ;  /* 0x000000004f0572ca */ /* 0x000fe400000e0000 */
[C---:B-1----:R-:W-:Y:S02]  /*7e30*/  SHF.L.U32 R20, R40.reuse, 0x10, RZ ;  /* 0x0000001028147819 */ /* 0x042fe400000006ff */
[----:B------:R-:W-:Y:S02]  /*7e40*/  LOP3.LUT R36, R40, 0xffff0000, RZ, 0xc0, !PT ;  /* 0xffff000028247812 */ /* 0x000fe400078ec0ff */
[C---:B------:R-:W-:Y:S02]  /*7e50*/  SHF.L.U32 R21, R41.reuse, 0x10, RZ ;  /* 0x0000001029157819 */ /* 0x040fe400000006ff */
[----:B------:R-:W-:Y:S02]  /*7e60*/  LOP3.LUT R38, R41, 0xffff0000, RZ, 0xc0, !PT ;  /* 0xffff000029267812 */ /* 0x000fe400078ec0ff */
[C---:B------:R-:W-:Y:S01]  /*7e70*/  SHF.L.U32 R37, R42.reuse, 0x10, RZ ;  /* 0x000000102a257819 */ /* 0x040fe200000006ff */
[----:B------:R-:W1:Y:S01]  /*7e80*/  LDTM.16dp256bit.x4 R4, tmem[UR4+0x60] ;  /* 0x00006004000479ee */ /* 0x000e620008120000 */
[----:B------:R-:W-:Y:S01]  /*7e90*/  LOP3.LUT R40, R42, 0xffff0000, RZ, 0xc0, !PT ;  /* 0xffff00002a287812 */ /* 0x000fe200078ec0ff */
[----:B------:R-:W-:Y:S01]  /*7ea0*/  NOP ;  /* 0x0000000000007918 */ /* 0x000fe20000000000 */
[C---:B------:R-:W-:Y:S01]  /*7eb0*/  SHF.L.U32 R39, R43.reuse, 0x10, RZ ;  /* 0x000000102b277819 */ /* 0x040fe200000006ff */
[----:B------:R-:W-:Y:S01]  /*7ec0*/  UIADD3 UR5, UPT, UPT, UR5, 0x1a0, URZ ;  /* 0x000001a005057890 */ /* 0x000fe2000fffe0ff */
[----:B------:R-:W-:Y:S02]  /*7ed0*/  LOP3.LUT R41, R43, 0xffff0000, RZ, 0xc0, !PT ;  /* 0xffff00002b297812 */ /* 0x000fe400078ec0ff */
[C---:B------:R-:W-:Y:S01]  /*7ee0*/  SHF.L.U32 R42, R48.reuse, 0x10, RZ ;  /* 0x00000010302a7819 */ /* 0x040fe200000006ff */
[----:B------:R-:W-:Y:S01]  /*7ef0*/  UPRMT UR5, UR37, 0x654, UR5 ;  /* 0x0000065425057896 */ /* 0x000fe20008000005 */
[----:B------:R-:W-:Y:S02]  /*7f00*/  LOP3.LUT R43, R48, 0xffff0000, RZ, 0xc0, !PT ;  /* 0xffff0000302b7812 */ /* 0x000fe400078ec0ff */
[C---:B------:R-:W-:Y:S02]  /*7f10*/  SHF.L.U32 R44, R49.reuse, 0x10, RZ ;  /* 0x00000010312c7819 */ /* 0x040fe400000006ff */
[----:B------:R-:W-:Y:S02]  /*7f20*/  LOP3.LUT R46, R49, 0xffff0000, RZ, 0xc0, !PT ;  /* 0xffff0000312e7812 */ /* 0x000fe400078ec0ff */
[C---:B------:R-:W-:Y:S02]  /*7f30*/  SHF.L.U32 R45, R50.reuse, 0x10, RZ ;  /* 0x00000010322d7819 */ /* 0x040fe400000006ff */
[----:B-1----:R-:W-:Y:S01]  /*7f40*/  SYNCS.ARRIVE.TRANS64.RED.A1T0 RZ, [UR5], RZ ;  /* 0x000000ffffff79a7 */ /* 0x002fe20008100405 */
[----:B------:R-:W-:Y:S02]  /*7f50*/  LOP3.LUT R48, R50, 0xffff0000, RZ, 0xc0, !PT ;  /* 0xffff000032307812 */ /* 0x000fe400078ec0ff */
[C---:B------:R-:W-:Y:S02]  /*7f60*/  SHF.L.U32 R47, R51.reuse, 0x10, RZ ;  /* 0x00000010332f7819 */ /* 0x040fe400000006ff */
[----:B------:R-:W-:Y:S01]  /*7f70*/  LOP3.LUT R50, R51, 0xffff0000, RZ, 0xc0, !PT ;  /* 0xffff000033327812 */ /* 0x000fe200078ec0ff */
[C---:B------:R-:W-:Y:S01]  /*7f80*/  FMUL R4, R33.reuse, R4 ;  /* 0x0000000421047220 */ /* 0x040fe20000400000 */
[C---:B------:R-:W-:Y:S01]  /*7f90*/  FMUL R5, R33.reuse, R5 ;  /* 0x0000000521057220 */ /* 0x040fe20000400000 */
[C---:B------:R-:W-:Y:S01]  /*7fa0*/  FMUL R6, R33.reuse, R6 ;  /* 0x0000000621067220 */ /* 0x040fe20000400000 */
[----:B------:R-:W-:Y:S01]  /*7fb0*/  FMUL R7, R33, R7 ;  /* 0x0000000721077220 */ /* 0x000fe20000400000 */
[C---:B------:R-:W-:Y:S01]  /*7fc0*/  FFMA R4, R35.reuse, R20, R4 ;  /* 0x0000001423047223 */ /* 0x040fe20000000004 */
[C---:B------:R-:W-:Y:S01]  /*7fd0*/  FFMA R5, R35.reuse, R36, R5 ;  /* 0x0000002423057223 */ /* 0x040fe20000000005 */
[C---:B------:R-:W-:Y:S01]  /*7fe0*/  FFMA R6, R35.reuse, R21, R6 ;  /* 0x0000001523067223 */ /* 0x040fe20000000006 */
[----:B------:R-:W-:Y:S01]  /*7ff0*/  FFMA R7, R35, R38, R7 ;  /* 0x0000002623077223 */ /* 0x000fe20000000007 */
[C---:B------:R-:W-:Y:S01]  /*8000*/  FMUL R8, R33.reuse, R8 ;  /* 0x0000000821087220 */ /* 0x040fe20000400000 */
[----:B------:R-:W-:Y:S01]  /*8010*/  FMUL R9, R33, R9 ;  /* 0x0000000921097220 */ /* 0x000fe20000400000 */
[----:B---3--:R-:W-:Y:S01]  /*8020*/  F2FP.BF16.F32.PACK_AB R80, R5, R4 ;  /* 0x000000040550723e */ /* 0x008fe200000010ff */
[----:B------:R-:W-:Y:S01]  /*8030*/  FMUL R0, R33, R10 ;  /* 0x0000000a21007220 */ /* 0x000fe20000400000 */
[----:B------:R-:W-:Y:S01]  /*8040*/  F2FP.BF16.F32.PACK_AB R81, R7, R6 ;  /* 0x000000060751723e */ /* 0x000fe200000010ff */
[C---:B------:R-:W-:Y:S01]  /*8050*/  FFMA R8, R35.reuse, R37, R8 ;  /* 0x0000002523087223 */ /* 0x040fe20000000008 */
[----:B------:R-:W-:Y:S01]  /*8060*/  FFMA R9, R35, R40, R9 ;  /* 0x0000002823097223 */ /* 0x000fe20000000009 */
[C---:B------:R-:W-:Y:S01]  /*8070*/  FMUL R2, R33.reuse, R11 ;  /* 0x0000000b21027220 */ /* 0x040fe20000400000 */
[C---:B--2---:R-:W-:Y:S01]  /*8080*/  FMUL R3, R33.reuse, R12 ;  /* 0x0000000c21037220 */ /* 0x044fe20000400000 */
[----:B------:R-:W-:Y:S01]  /*8090*/  FMUL R10, R33, R13 ;  /* 0x0000000d210a7220 */ /* 0x000fe20000400000 */
[----:B------:R-:W-:Y:S01]  /*80a0*/  FFMA R0, R35, R39, R0 ;  /* 0x0000002723007223 */ /* 0x000fe20000000000 */
        /* <DEDUP_REMOVED lines=40> */
.L_x_138:
[----:B------:R-:W-:Y:S05]  /*8330*/  BSYNC.RECONVERGENT B0 ;  /* 0x0000000000007941 */ /* 0x000fea0003800200 */
.L_x_137:
[----:B------:R-:W-:Y:S01]  /*8340*/  BAR.SYNC.DEFER_BLOCKING 0x1, 0x80 ;  /* 0x0042000000007b1d */ /* 0x000fe20000010000 */
[----:B------:R-:W-:Y:S01]  /*8350*/  UISETP.NE.AND UP0, UPT, UR49, -0x4, UPT ;  /* 0xfffffffc3100788c */ /* 0x000fe2000bf05270 */
[----:B------:R-:W-:Y:S08]  /*8360*/  IADD3 R0, PT, PT, R30, 0x1, RZ ;  /* 0x000000011e007810 */ /* 0x000ff00007ffe0ff */
[----:B------:R-:W-:Y:S05]  /*8370*/  BRA.U !UP0, `(.L_x_139) ;  /* 0x0000000108287547 */ /* 0x000fea000b800000 */
[----:B------:R-:W-:Y:S01]  /*8380*/  ISETP.NE.AND P0, PT, R76, RZ, PT ;  /* 0x000000ff4c00720c */ /* 0x000fe20003f05270 */
[----:B------:R-:W-:Y:S01]  /*8390*/  IMAD.U32 R3, RZ, RZ, UR51 ;  /* 0x00000033ff037e24 */ /* 0x000fe2000f8e00ff */
[----:B------:R-:W-:Y:S01]  /*83a0*/  UIADD3 UR51, UPT, UPT, UR51, 0x1, URZ ;  /* 0x0000000133337890 */ /* 0x000fe2000fffe0ff */
[----:B------:R-:W-:Y:S03]  /*83b0*/  IMAD.U32 R2, RZ, RZ, UR37 ;  /* 0x00000025ff027e24 */ /* 0x000fe6000f8e00ff */
[----:B------:R-:W-:Y:S04]  /*83c0*/  UISETP.NE.AND UP0, UPT, UR51, 0x4, UPT ;  /* 0x000000043300788c */ /* 0x000fe8000bf05270 */
[----:B------:R-:W-:Y:S03]  /*83d0*/  USEL UR51, UR51, URZ, UP0 ;  /* 0x000000ff33337287 */ /* 0x000fe60008000000 */
[----:B------:R-:W-:Y:S05]  /*83e0*/  @P0 LEA R3, R3, UR48, 0x3 ;  /* 0x0000003003030c11 */ /* 0x000fea000f8e18ff */
[----:B------:R-:W-:Y:S05]  /*83f0*/  @P0 VIADD R3, R3, 0x130 ;  /* 0x0000013003030836 */ /* 0x000fea0000000000 */
[----:B------:R-:W-:Y:S04]  /*8400*/  @P0 PRMT R2, R2, 0x654, R3 ;  /* 0x0000065402020816 */ /* 0x000fe80000000003 */
[----:B------:R2:W-:Y:S03]  /*8410*/  @P0 SYNCS.ARRIVE.TRANS64.RED.A1T0 RZ, [R2+URZ], RZ ;  /* 0x000000ff02ff09a7 */ /* 0x0005e600081004ff */
.L_x_139:
[----:B------:R-:W-:Y:S01]  /*8420*/  ISETP.NE.AND P2, PT, R73, RZ, PT ;  /* 0x000000ff4900720c */ /* 0x000fe20003f45270 */
[----:B------:R-:W-:Y:S01]  /*8430*/  UIADD3 UR49, UPT, UPT, UR49, 0x4, URZ ;  /* 0x0000000431317890 */ /* 0x000fe2000fffe0ff */
[----:B------:R-:W-:Y:S01]  /*8440*/  ISETP.NE.AND P0, PT, R75, 0x2, PT ;  /* 0x000000024b00780c */ /* 0x000fe20003f05270 */
[----:B------:R-:W-:Y:S01]  /*8450*/  IMAD.IADD R20, R29, 0x1, R58 ;  /* 0x000000011d147824 */ /* 0x000fe200078e023a */
[----:B------:R-:W-:Y:S01]  /*8460*/  ISETP.NE.AND P1, PT, R0, 0x4, PT ;  /* 0x000000040000780c */ /* 0x000fe20003f25270 */
[----:B------:R-:W-:Y:S01]  /*8470*/  IMAD.IADD R21, R31, 0x1, R60 ;  /* 0x000000011f157824 */ /* 0x000fe200078e023c */
[----:B------:R-:W-:Y:S02]  /*8480*/  SEL R3, RZ, 0x1, P0 ;  /* 0x00000001ff037807 */ /* 0x000fe40000000000 */
[----:B--2---:R-:W-:Y:S02]  /*8490*/  SEL R2, RZ, 0x1, P1 ;  /* 0x00000001ff027807 */ /* 0x004fe40000800000 */
[----:B------:R-:W-:Y:S02]  /*84a0*/  LOP3.LUT R68, R68, R3, RZ, 0x3c, !PT ;  /* 0x0000000344447212 */ /* 0x000fe400078e3cff */
[----:B------:R-:W-:Y:S02]  /*84b0*/  LOP3.LUT R69, R69, R2, RZ, 0x3c, !PT ;  /* 0x0000000245457212 */ /* 0x000fe400078e3cff */
[----:B------:R-:W-:Y:S02]  /*84c0*/  @P2 R2UR UR36, R67 ;  /* 0x00000000432422ca */ /* 0x000fe400000e0000 */
[----:B------:R-:W-:Y:S02]  /*84d0*/  SEL R75, R75, RZ, P0 ;  /* 0x000000ff4b4b7207 */ /* 0x000fe40000000000 */
[----:B------:R-:W-:Y:S01]  /*84e0*/  SEL R30, R0, RZ, P1 ;  /* 0x000000ff001e7207 */ /* 0x000fe20000800000 */
[----:B------:R-:W-:Y:S10]  /*84f0*/  @P2 BRA `(.L_x_140) ;  /* 0xffffffd000182947 */ /* 0x000ff4000383ffff */
[----:B------:R-:W-:-:S09]  /*8500*/  UISETP.NE.AND UP0, UPT, UR50, URZ, UPT ;  /* 0x000000ff3200728c */ /* 0x000fd2000bf05270 */
[----:B------:R-:W-:Y:S05]  /*8510*/  BRA.U !UP0, `(.L_x_141) ;  /* 0x0000000108487547 */ /* 0x000fea000b800000 */
[----:B------:R-:W2:Y:S02]  /*8520*/  LDCU.64 UR4, c[0x0][0x890] ;  /* 0x00011200ff0477ac */ /* 0x000ea40008000a00 */
[----:B--2---:R-:W-:-:S04]  /*8530*/  UISETP.NE.U32.AND UP0, UPT, UR4, URZ, UPT ;  /* 0x000000ff0400728c */ /* 0x004fc8000bf05070 */
[----:B------:R-:W-:-:S09]  /*8540*/  UISETP.NE.AND.EX UP0, UPT, UR5, URZ, UPT, UP0 ;  /* 0x000000ff0500728c */ /* 0x000fd2000bf05300 */
[----:B------:R-:W-:Y:S05]  /*8550*/  BRA.U UP0, `(.L_x_142) ;  /* 0x00000001000c7547 */ /* 0x000fea000b800000 */
[----:B------:R-:W-:-:S13]  /*8560*/  FSETP.NEU.AND P0, PT, R35, RZ, PT ;  /* 0x000000ff2300720b */ /* 0x000fda0003f0d000 */
[----:B------:R-:W-:Y:S05]  /*8570*/  @!P0 EXIT ;  /* 0x000000000000894d */ /* 0x000fea0003800000 */
[----:B------:R-:W-:Y:S05]  /*8580*/  BRA `(.L_x_141) ;  /* 0x00000000002c7947 */ /* 0x000fea0003800000 */
.L_x_142:
[----:B------:R-:W-:Y:S01]  /*8590*/  ISETP.NE.AND P0, PT, R74, RZ, PT ;  /* 0x000000ff4a00720c */ /* 0x000fe20003f05270 */
[----:B------:R-:W-:-:S12]  /*85a0*/  BSSY.RECONVERGENT B0, `(.L_x_141) ;  /* 0x0000009000007945 */ /* 0x000fd80003800200 */
[----:B------:R-:W-:Y:S05]  /*85b0*/  @P0 BRA `(.L_x_143) ;  /* 0x0000000000140947 */ /* 0x000fea0003800000 */
[----:B------:R-:W2:Y:S02]  /*85c0*/  LDCU.64 UR4, c[0x0][0x888] ;  /* 0x00011100ff0477ac */ /* 0x000ea40008000a00 */
[----:B--2---:R-:W-:-:S04]  /*85d0*/  ISETP.NE.U32.AND P0, PT, RZ, UR4, PT ;  /* 0x00000004ff007c0c */ /* 0x004fc8000bf05070 */
[----:B------:R-:W-:-:S13]  /*85e0*/  ISETP.NE.AND.EX P0, PT, RZ, UR5, PT, P0 ;  /* 0x00000005ff007c0c */ /* 0x000fda000bf05300 */
[----:B------:R-:W-:Y:S05]  /*85f0*/  @!P0 EXIT ;  /* 0x000000000000894d */ /* 0x000fea0003800000 */
[----:B------:R-:W-:Y:S05]  /*8600*/  BRA `(.L_x_144) ;  /* 0x0000000000087947 */ /* 0x000fea0003800000 */
.L_x_143:
[----:B------:R-:W-:-:S13]  /*8610*/  FSETP.NEU.AND P0, PT, R35, RZ, PT ;  /* 0x000000ff2300720b */ /* 0x000fda0003f0d000 */
[----:B------:R-:W-:Y:S05]  /*8620*/  @!P0 EXIT ;  /* 0x000000000000894d */ /* 0x000fea0003800000 */
.L_x_144:
[----:B------:R-:W-:Y:S05]  /*8630*/  BSYNC.RECONVERGENT B0 ;  /* 0x0000000000007941 */ /* 0x000fea0003800200 */
.L_x_141:
[----:B------:R-:W-:Y:S01]  /*8640*/  ULEA UR4, UR51, UR48, 0x3 ;  /* 0x0000003033047291 */ /* 0x000fe2000f8e18ff */
[----:B------:R-:W-:-:S04]  /*8650*/  DEPBAR.LE SB0, 0x0 ;  /* 0x000080000000791a */ /* 0x000fc80000000000 */
[----:B------:R-:W-:-:S04]  /*8660*/  UIADD3 UR4, UPT, UPT, UR4, 0x130, URZ ;  /* 0x0000013004047890 */ /* 0x000fc8000fffe0ff */
[----:B------:R-:W-:-:S09]  /*8670*/  UPRMT UR4, UR37, 0x654, UR4 ;  /* 0x0000065425047896 */ /* 0x000fd20008000004 */
[----:B------:R-:W-:Y:S01]  /*8680*/  SYNCS.ARRIVE.TRANS64.RED.A1T0 RZ, [UR4], RZ ;  /* 0x000000ffffff79a7 */ /* 0x000fe20008100404 */
[----:B------:R-:W-:Y:S05]  /*8690*/  EXIT ;  /* 0x000000000000794d */ /* 0x000fea0003800000 */
.L_x_20:
[----:B--2---:R2:W1:Y:S02]  /*86a0*/  SYNCS.PHASECHK.TRANS64.TRYWAIT P0, [R3+URZ+0x1d0], R2 ;  /* 0x0001d002030075a7 */ /* 0x00446400080011ff */
[----:B-1----:R-:W-:Y:S05]  /*86b0*/  @!P0 NANOSLEEP.SYNCS 0x989680 ;  /* 0x009896800000895d */ /* 0x002fea0003900000 */
[----:B------:R-:W1:Y:S02]  /*86c0*/  @!P0 SYNCS.PHASECHK.TRANS64 P0, [R3+URZ+0x1d0], R2 ;  /* 0x0001d002030085a7 */ /* 0x000e6400080010ff */
[----:B-1----:R-:W-:Y:S05]  /*86d0*/  @!P0 BRA `(.L_x_20) ;  /* 0xfffffffc00f08947 */ /* 0x002fea000383ffff */
[----:B------:R-:W-:Y:S05]  /*86e0*/  BRA `(.L_x_145) ;  /* 0xffffff9000347947 */ /* 0x000fea000383ffff */
.L_x_23:
[----:B-1----:R-:W-:-:S07]  /*86f0*/  MOV R2, UR33 ;  /* 0x0000002100027c02 */ /* 0x002fce0008000f00 */
.L_x_146:
[----:B-1----:R1:W2:Y:S02]  /*8700*/  SYNCS.PHASECHK.TRANS64.TRYWAIT P0, [R2+URZ+0x88], R5 ;  /* 0x00008805020075a7 */ /* 0x0022a400080011ff */
[----:B--2---:R-:W-:Y:S05]  /*8710*/  @!P0 NANOSLEEP.SYNCS 0x989680 ;  /* 0x009896800000895d */ /* 0x004fea0003900000 */
[----:B------:R-:W2:Y:S02]  /*8720*/  @!P0 SYNCS.PHASECHK.TRANS64 P0, [R2+URZ+0x88], R5 ;  /* 0x00008805020085a7 */ /* 0x000ea400080010ff */
[----:B--2---:R-:W-:Y:S05]  /*8730*/  @!P0 BRA `(.L_x_146) ;  /* 0xfffffffc00f08947 */ /* 0x004fea000383ffff */
[----:B------:R-:W-:Y:S05]  /*8740*/  BRA `(.L_x_22) ;  /* 0xffffff9000847947 */ /* 0x000fea000383ffff */
.L_x_29:
[----:B-1----:R-:W-:-:S07]  /*8750*/  MOV R2, UR17 ;  /* 0x0000001100027c02 */ /* 0x002fce0008000f00 */
.L_x_147:
[----:B-1----:R1:W2:Y:S02]  /*8760*/  SYNCS.PHASECHK.TRANS64.TRYWAIT P0, [R2+URZ+0x88], R5 ;  /* 0x00008805020075a7 */ /* 0x0022a400080011ff */
[----:B--2---:R-:W-:Y:S05]  /*8770*/  @!P0 NANOSLEEP.SYNCS 0x989680 ;  /* 0x009896800000895d */ /* 0x004fea0003900000 */
[----:B------:R-:W2:Y:S02]  /*8780*/  @!P0 SYNCS.PHASECHK.TRANS64 P0, [R2+URZ+0x88], R5 ;  /* 0x00008805020085a7 */ /* 0x000ea400080010ff */
[----:B--2---:R-:W-:Y:S05]  /*8790*/  @!P0 BRA `(.L_x_147) ;  /* 0xfffffffc00f08947 */ /* 0x004fea000383ffff */
[----:B------:R-:W-:Y:S05]  /*87a0*/  BRA `(.L_x_28) ;  /* 0xffffff94002c7947 */ /* 0x000fea000383ffff */
.L_x_33:
[----:B-1----:R1:W2:Y:S02]  /*87b0*/  SYNCS.PHASECHK.TRANS64.TRYWAIT P0, [R2+URZ+0x160], R3 ;  /* 0x00016003020075a7 */ /* 0x0022a400080011ff */
[----:B--2---:R-:W-:Y:S05]  /*87c0*/  @!P0 NANOSLEEP.SYNCS 0x989680 ;  /* 0x009896800000895d */ /* 0x004fea0003900000 */
[----:B------:R-:W2:Y:S02]  /*87d0*/  @!P0 SYNCS.PHASECHK.TRANS64 P0, [R2+URZ+0x160], R3 ;  /* 0x00016003020085a7 */ /* 0x000ea400080010ff */
[----:B--2---:R-:W-:Y:S05]  /*87e0*/  @!P0 BRA `(.L_x_33) ;  /* 0xfffffffc00f08947 */ /* 0x004fea000383ffff */
[----:B------:R-:W-:Y:S05]  /*87f0*/  BRA `(.L_x_148) ;  /* 0xffffff9400bc7947 */ /* 0x000fea000383ffff */
.L_x_37:
[----:B----4-:R-:W-:-:S07]  /*8800*/  MOV R0, UR5 ;  /* 0x0000000500007c02 */ /* 0x010fce0008000f00 */
.L_x_149:
[----:B-1----:R1:W2:Y:S02]  /*8810*/  SYNCS.PHASECHK.TRANS64.TRYWAIT P0, [R0+URZ], R3 ;  /* 0x00000003000075a7 */ /* 0x0022a400080011ff */
[----:B--2---:R-:W-:Y:S05]  /*8820*/  @!P0 NANOSLEEP.SYNCS 0x989680 ;  /* 0x009896800000895d */ /* 0x004fea0003900000 */
[----:B------:R-:W2:Y:S02]  /*8830*/  @!P0 SYNCS.PHASECHK.TRANS64 P0, [R0+URZ], R3 ;  /* 0x00000003000085a7 */ /* 0x000ea400080010ff */
[----:B--2---:R-:W-:Y:S05]  /*8840*/  @!P0 BRA `(.L_x_149) ;  /* 0xfffffffc00f08947 */ /* 0x004fea000383ffff */
[----:B------:R-:W-:Y:S05]  /*8850*/  BRA `(.L_x_150) ;  /* 0xffffff9c002c7947 */ /* 0x000fea000383ffff */
.L_x_38:
[----:B----4-:R-:W-:-:S07]  /*8860*/  MOV R0, UR5 ;  /* 0x0000000500007c02 */ /* 0x010fce0008000f00 */
.L_x_151:
[----:B-1----:R1:W2:Y:S02]  /*8870*/  SYNCS.PHASECHK.TRANS64.TRYWAIT P0, [R0+URZ], R3 ;  /* 0x00000003000075a7 */ /* 0x0022a400080011ff */
[----:B--2---:R-:W-:Y:S05]  /*8880*/  @!P0 NANOSLEEP.SYNCS 0x989680 ;  /* 0x009896800000895d */ /* 0x004fea0003900000 */
[----:B------:R-:W2:Y:S02]  /*8890*/  @!P0 SYNCS.PHASECHK.TRANS64 P0, [R0+URZ], R3 ;  /* 0x00000003000085a7 */ /* 0x000ea400080010ff */
[----:B--2---:R-:W-:Y:S05]  /*88a0*/  @!P0 BRA `(.L_x_151) ;  /* 0xfffffffc00f08947 */ /* 0x004fea000383ffff */
[----:B------:R-:W-:Y:S05]  /*88b0*/  BRA `(.L_x_152) ;  /* 0xffffff9c00387947 */ /* 0x000fea000383ffff */
.L_x_39:
[----:B----4-:R-:W-:-:S07]  /*88c0*/  MOV R0, UR5 ;  /* 0x0000000500007c02 */ /* 0x010fce0008000f00 */
.L_x_153:
[----:B-1----:R1:W2:Y:S02]  /*88d0*/  SYNCS.PHASECHK.TRANS64.TRYWAIT P0, [R0+URZ], R3 ;  /* 0x00000003000075a7 */ /* 0x0022a400080011ff */
[----:B--2---:R-:W-:Y:S05]  /*88e0*/  @!P0 NANOSLEEP.SYNCS 0x989680 ;  /* 0x009896800000895d */ /* 0x004fea0003900000 */
[----:B------:R-:W2:Y:S02]  /*88f0*/  @!P0 SYNCS.PHASECHK.TRANS64 P0, [R0+URZ], R3 ;  /* 0x00000003000085a7 */ /* 0x000ea400080010ff */
[----:B--2---:R-:W-:Y:S05]  /*8900*/  @!P0 BRA `(.L_x_153) ;  /* 0xfffffffc00f08947 */ /* 0x004fea000383ffff */
[----:B------:R-:W-:Y:S05]  /*8910*/  BRA `(.L_x_154) ;  /* 0xffffff9c00447947 */ /* 0x000fea000383ffff */
.L_x_40:
[----:B----4-:R-:W-:-:S07]  /*8920*/  MOV R0, UR5 ;  /* 0x0000000500007c02 */ /* 0x010fce0008000f00 */
.L_x_155:
[----:B-1----:R1:W2:Y:S02]  /*8930*/  SYNCS.PHASECHK.TRANS64.TRYWAIT P0, [R0+URZ], R3 ;  /* 0x00000003000075a7 */ /* 0x0022a400080011ff */
[----:B--2---:R-:W-:Y:S05]  /*8940*/  @!P0 NANOSLEEP.SYNCS 0x989680 ;  /* 0x009896800000895d */ /* 0x004fea0003900000 */
[----:B------:R-:W2:Y:S02]  /*8950*/  @!P0 SYNCS.PHASECHK.TRANS64 P0, [R0+URZ], R3 ;  /* 0x00000003000085a7 */ /* 0x000ea400080010ff */
[----:B--2---:R-:W-:Y:S05]  /*8960*/  @!P0 BRA `(.L_x_155) ;  /* 0xfffffffc00f08947 */ /* 0x004fea000383ffff */
[----:B------:R-:W-:Y:S05]  /*8970*/  BRA `(.L_x_156) ;  /* 0xffffff9c00507947 */ /* 0x000fea000383ffff */
.L_x_41:
[----:B----4-:R-:W-:-:S07]  /*8980*/  MOV R0, UR5 ;  /* 0x0000000500007c02 */ /* 0x010fce0008000f00 */
.L_x_157:
[----:B-1----:R1:W2:Y:S02]  /*8990*/  SYNCS.PHASECHK.TRANS64.TRYWAIT P0, [R0+URZ], R3 ;  /* 0x00000003000075a7 */ /* 0x0022a400080011ff */
[----:B--2---:R-:W-:Y:S05]  /*89a0*/  @!P0 NANOSLEEP.SYNCS 0x989680 ;  /* 0x009896800000895d */ /* 0x004fea0003900000 */
[----:B------:R-:W2:Y:S02]  /*89b0*/  @!P0 SYNCS.PHASECHK.TRANS64 P0, [R0+URZ], R3 ;  /* 0x00000003000085a7 */ /* 0x000ea400080010ff */
[----:B--2---:R-:W-:Y:S05]  /*89c0*/  @!P0 BRA `(.L_x_157) ;  /* 0xfffffffc00f08947 */ /* 0x004fea000383ffff */
[----:B------:R-:W-:Y:S05]  /*89d0*/  BRA `(.L_x_158) ;  /* 0xffffff9c005c7947 */ /* 0x000fea000383ffff */
.L_x_42:
[----:B----4-:R-:W-:-:S07]  /*89e0*/  MOV R0, UR5 ;  /* 0x0000000500007c02 */ /* 0x010fce0008000f00 */
.L_x_159:
[----:B-1----:R1:W2:Y:S02]  /*89f0*/  SYNCS.PHASECHK.TRANS64.TRYWAIT P0, [R0+URZ], R3 ;  /* 0x00000003000075a7 */ /* 0x0022a400080011ff */
[----:B--2---:R-:W-:Y:S05]  /*8a00*/  @!P0 NANOSLEEP.SYNCS 0x989680 ;  /* 0x009896800000895d */ /* 0x004fea0003900000 */
[----:B------:R-:W2:Y:S02]  /*8a10*/  @!P0 SYNCS.PHASECHK.TRANS64 P0, [R0+URZ], R3 ;  /* 0x00000003000085a7 */ /* 0x000ea400080010ff */
[----:B--2---:R-:W-:Y:S05]  /*8a20*/  @!P0 BRA `(.L_x_159) ;  /* 0xfffffffc00f08947 */ /* 0x004fea000383ffff */
[----:B------:R-:W-:Y:S05]  /*8a30*/  BRA `(.L_x_160) ;  /* 0xffffff9c00687947 */ /* 0x000fea000383ffff */
.L_x_43:
[----:B----4-:R-:W-:-:S07]  /*8a40*/  MOV R0, UR5 ;  /* 0x0000000500007c02 */ /* 0x010fce0008000f00 */
.L_x_161:
[----:B-1----:R1:W2:Y:S02]  /*8a50*/  SYNCS.PHASECHK.TRANS64.TRYWAIT P0, [R0+URZ], R3 ;  /* 0x00000003000075a7 */ /* 0x0022a400080011ff */
[----:B--2---:R-:W-:Y:S05]  /*8a60*/  @!P0 NANOSLEEP.SYNCS 0x989680 ;  /* 0x009896800000895d */ /* 0x004fea0003900000 */
[----:B------:R-:W2:Y:S02]  /*8a70*/  @!P0 SYNCS.PHASECHK.TRANS64 P0, [R0+URZ], R3 ;  /* 0x00000003000085a7 */ /* 0x000ea400080010ff */
[----:B--2---:R-:W-:Y:S05]  /*8a80*/  @!P0 BRA `(.L_x_161) ;  /* 0xfffffffc00f08947 */ /* 0x004fea000383ffff */
[----:B------:R-:W-:Y:S05]  /*8a90*/  BRA `(.L_x_162) ;  /* 0xffffff9c00747947 */ /* 0x000fea000383ffff */
.L_x_44:
[----:B----4-:R-:W-:-:S07]  /*8aa0*/  MOV R0, UR5 ;  /* 0x0000000500007c02 */ /* 0x010fce0008000f00 */
.L_x_163:
[----:B-1----:R1:W2:Y:S02]  /*8ab0*/  SYNCS.PHASECHK.TRANS64.TRYWAIT P0, [R0+URZ], R3 ;  /* 0x00000003000075a7 */ /* 0x0022a400080011ff */
[----:B--2---:R-:W-:Y:S05]  /*8ac0*/  @!P0 NANOSLEEP.SYNCS 0x989680 ;  /* 0x009896800000895d */ /* 0x004fea0003900000 */
[----:B------:R-:W2:Y:S02]  /*8ad0*/  @!P0 SYNCS.PHASECHK.TRANS64 P0, [R0+URZ], R3 ;  /* 0x00000003000085a7 */ /* 0x000ea400080010ff */
[----:B--2---:R-:W-:Y:S05]  /*8ae0*/  @!P0 BRA `(.L_x_163) ;  /* 0xfffffffc00f08947 */ /* 0x004fea000383ffff */
[----:B------:R-:W-:Y:S05]  /*8af0*/  BRA `(.L_x_164) ;  /* 0xffffff9c00807947 */ /* 0x000fea000383ffff */
.L_x_45:
[----:B----4-:R-:W-:-:S07]  /*8b00*/  MOV R0, UR5 ;  /* 0x0000000500007c02 */ /* 0x010fce0008000f00 */
.L_x_165:
[----:B-1----:R1:W2:Y:S02]  /*8b10*/  SYNCS.PHASECHK.TRANS64.TRYWAIT P0, [R0+URZ], R3 ;  /* 0x00000003000075a7 */ /* 0x0022a400080011ff */
[----:B--2---:R-:W-:Y:S05]  /*8b20*/  @!P0 NANOSLEEP.SYNCS 0x989680 ;  /* 0x009896800000895d */ /* 0x004fea0003900000 */
[----:B------:R-:W2:Y:S02]  /*8b30*/  @!P0 SYNCS.PHASECHK.TRANS64 P0, [R0+URZ], R3 ;  /* 0x00000003000085a7 */ /* 0x000ea400080010ff */
[----:B--2---:R-:W-:Y:S05]  /*8b40*/  @!P0 BRA `(.L_x_165) ;  /* 0xfffffffc00f08947 */ /* 0x004fea000383ffff */
[----:B------:R-:W-:Y:S05]  /*8b50*/  BRA `(.L_x_166) ;  /* 0xffffff9c008c7947 */ /* 0x000fea000383ffff */
.L_x_46:
[----:B----4-:R-:W-:-:S07]  /*8b60*/  MOV R0, UR5 ;  /* 0x0000000500007c02 */ /* 0x010fce0008000f00 */
.L_x_167:
[----:B-1----:R1:W2:Y:S02]  /*8b70*/  SYNCS.PHASECHK.TRANS64.TRYWAIT P0, [R0+URZ], R3 ;  /* 0x00000003000075a7 */ /* 0x0022a400080011ff */
[----:B--2---:R-:W-:Y:S05]  /*8b80*/  @!P0 NANOSLEEP.SYNCS 0x989680 ;  /* 0x009896800000895d */ /* 0x004fea0003900000 */
[----:B------:R-:W2:Y:S02]  /*8b90*/  @!P0 SYNCS.PHASECHK.TRANS64 P0, [R0+URZ], R3 ;  /* 0x00000003000085a7 */ /* 0x000ea400080010ff */
[----:B--2---:R-:W-:Y:S05]  /*8ba0*/  @!P0 BRA `(.L_x_167) ;  /* 0xfffffffc00f08947 */ /* 0x004fea000383ffff */
[----:B------:R-:W-:Y:S05]  /*8bb0*/  BRA `(.L_x_168) ;  /* 0xffffff9c00987947 */ /* 0x000fea000383ffff */
.L_x_47:
[----:B----4-:R-:W-:-:S07]  /*8bc0*/  MOV R0, UR5 ;  /* 0x0000000500007c02 */ /* 0x010fce0008000f00 */
.L_x_169:
[----:B-1----:R1:W2:Y:S02]  /*8bd0*/  SYNCS.PHASECHK.TRANS64.TRYWAIT P0, [R0+URZ], R3 ;  /* 0x00000003000075a7 */ /* 0x0022a400080011ff */
[----:B--2---:R-:W-:Y:S05]  /*8be0*/  @!P0 NANOSLEEP.SYNCS 0x989680 ;  /* 0x009896800000895d */ /* 0x004fea0003900000 */
[----:B------:R-:W2:Y:S02]  /*8bf0*/  @!P0 SYNCS.PHASECHK.TRANS64 P0, [R0+URZ], R3 ;  /* 0x00000003000085a7 */ /* 0x000ea400080010ff */
[----:B--2---:R-:W-:Y:S05]  /*8c00*/  @!P0 BRA `(.L_x_169) ;  /* 0xfffffffc00f08947 */ /* 0x004fea000383ffff */
[----:B------:R-:W-:Y:S05]  /*8c10*/  BRA `(.L_x_170) ;  /* 0xffffff9c00a47947 */ /* 0x000fea000383ffff */
.L_x_48:
[----:B----4-:R-:W-:-:S07]  /*8c20*/  MOV R0, UR5 ;  /* 0x0000000500007c02 */ /* 0x010fce0008000f00 */
.L_x_171:
[----:B-1----:R1:W2:Y:S02]  /*8c30*/  SYNCS.PHASECHK.TRANS64.TRYWAIT P0, [R0+URZ], R3 ;  /* 0x00000003000075a7 */ /* 0x0022a400080011ff */
[----:B--2---:R-:W-:Y:S05]  /*8c40*/  @!P0 NANOSLEEP.SYNCS 0x989680 ;  /* 0x009896800000895d */ /* 0x004fea0003900000 */
[----:B------:R-:W2:Y:S02]  /*8c50*/  @!P0 SYNCS.PHASECHK.TRANS64 P0, [R0+URZ], R3 ;  /* 0x00000003000085a7 */ /* 0x000ea400080010ff */
[----:B--2---:R-:W-:Y:S05]  /*8c60*/  @!P0 BRA `(.L_x_171) ;  /* 0xfffffffc00f08947 */ /* 0x004fea000383ffff */
[----:B------:R-:W-:Y:S05]  /*8c70*/  BRA `(.L_x_172) ;  /* 0xffffff9c00b07947 */ /* 0x000fea000383ffff */
.L_x_49:
[----:B----4-:R-:W-:-:S07]  /*8c80*/  MOV R0, UR5 ;  /* 0x0000000500007c02 */ /* 0x010fce0008000f00 */
.L_x_173:
[----:B-1----:R1:W2:Y:S02]  /*8c90*/  SYNCS.PHASECHK.TRANS64.TRYWAIT P0, [R0+URZ], R3 ;  /* 0x00000003000075a7 */ /* 0x0022a400080011ff */
[----:B--2---:R-:W-:Y:S05]  /*8ca0*/  @!P0 NANOSLEEP.SYNCS 0x989680 ;  /* 0x009896800000895d */ /* 0x004fea0003900000 */
[----:B------:R-:W2:Y:S02]  /*8cb0*/  @!P0 SYNCS.PHASECHK.TRANS64 P0, [R0+URZ], R3 ;  /* 0x00000003000085a7 */ /* 0x000ea400080010ff */
[----:B--2---:R-:W-:Y:S05]  /*8cc0*/  @!P0 BRA `(.L_x_173) ;  /* 0xfffffffc00f08947 */ /* 0x004fea000383ffff */
[----:B------:R-:W-:Y:S05]  /*8cd0*/  BRA `(.L_x_174) ;  /* 0xffffff9c00bc7947 */ /* 0x000fea000383ffff */
.L_x_50:
[----:B----4-:R-:W-:-:S07]  /*8ce0*/  MOV R0, UR5 ;  /* 0x0000000500007c02 */ /* 0x010fce0008000f00 */
.L_x_175:
[----:B-1----:R1:W2:Y:S02]  /*8cf0*/  SYNCS.PHASECHK.TRANS64.TRYWAIT P0, [R0+URZ], R3 ;  /* 0x00000003000075a7 */ /* 0x0022a400080011ff */
[----:B--2---:R-:W-:Y:S05]  /*8d00*/  @!P0 NANOSLEEP.SYNCS 0x989680 ;  /* 0x009896800000895d */ /* 0x004fea0003900000 */
[----:B------:R-:W2:Y:S02]  /*8d10*/  @!P0 SYNCS.PHASECHK.TRANS64 P0, [R0+URZ], R3 ;  /* 0x00000003000085a7 */ /* 0x000ea400080010ff */
[----:B--2---:R-:W-:Y:S05]  /*8d20*/  @!P0 BRA `(.L_x_175) ;  /* 0xfffffffc00f08947 */ /* 0x004fea000383ffff */
[----:B------:R-:W-:Y:S05]  /*8d30*/  BRA `(.L_x_176) ;  /* 0xffffff9c00c87947 */ /* 0x000fea000383ffff */
.L_x_51:
[----:B----4-:R-:W-:-:S07]  /*8d40*/  MOV R0, UR5 ;  /* 0x0000000500007c02 */ /* 0x010fce0008000f00 */
.L_x_177:
[----:B-1----:R1:W2:Y:S02]  /*8d50*/  SYNCS.PHASECHK.TRANS64.TRYWAIT P0, [R0+URZ], R3 ;  /* 0x00000003000075a7 */ /* 0x0022a400080011ff */
[----:B--2---:R-:W-:Y:S05]  /*8d60*/  @!P0 NANOSLEEP.SYNCS 0x989680 ;  /* 0x009896800000895d */ /* 0x004fea0003900000 */
[----:B------:R-:W2:Y:S02]  /*8d70*/  @!P0 SYNCS.PHASECHK.TRANS64 P0, [R0+URZ], R3 ;  /* 0x00000003000085a7 */ /* 0x000ea400080010ff */
[----:B--2---:R-:W-:Y:S05]  /*8d80*/  @!P0 BRA `(.L_x_177) ;  /* 0xfffffffc00f08947 */ /* 0x004fea000383ffff */
[----:B------:R-:W-:Y:S05]  /*8d90*/  BRA `(.L_x_178) ;  /* 0xffffff9c00d47947 */ /* 0x000fea000383ffff */
.L_x_52:
[----:B----4-:R-:W-:-:S07]  /*8da0*/  MOV R0, UR5 ;  /* 0x0000000500007c02 */ /* 0x010fce0008000f00 */
.L_x_179:
[----:B-1----:R1:W2:Y:S02]  /*8db0*/  SYNCS.PHASECHK.TRANS64.TRYWAIT P0, [R0+URZ], R3 ;  /* 0x00000003000075a7 */ /* 0x0022a400080011ff */
[----:B--2---:R-:W-:Y:S05]  /*8dc0*/  @!P0 NANOSLEEP.SYNCS 0x989680 ;  /* 0x009896800000895d */ /* 0x004fea0003900000 */
[----:B------:R-:W2:Y:S02]  /*8dd0*/  @!P0 SYNCS.PHASECHK.TRANS64 P0, [R0+URZ], R3 ;  /* 0x00000003000085a7 */ /* 0x000ea400080010ff */
[----:B--2---:R-:W-:Y:S05]  /*8de0*/  @!P0 BRA `(.L_x_179) ;  /* 0xfffffffc00f08947 */ /* 0x004fea000383ffff */
[----:B------:R-:W-:Y:S05]  /*8df0*/  BRA `(.L_x_180) ;  /* 0xffffff9c00e07947 */ /* 0x000fea000383ffff */
.L_x_55:
[----:B-1----:R1:W2:Y:S02]  /*8e00*/  SYNCS.PHASECHK.TRANS64.TRYWAIT P0, [R0+URZ+0x1c0], R5 ;  /* 0x0001c005000075a7 */ /* 0x0022a400080011ff */
[----:B--2---:R-:W-:Y:S05]  /*8e10*/  @!P0 NANOSLEEP.SYNCS 0x989680 ;  /* 0x009896800000895d */ /* 0x004fea0003900000 */
[----:B------:R-:W2:Y:S02]  /*8e20*/  @!P0 SYNCS.PHASECHK.TRANS64 P0, [R0+URZ+0x1c0], R5 ;  /* 0x0001c005000085a7 */ /* 0x000ea400080010ff */
[----:B--2---:R-:W-:Y:S05]  /*8e30*/  @!P0 BRA `(.L_x_55) ;  /* 0xfffffffc00f08947 */ /* 0x004fea000383ffff */
[----:B------:R-:W-:Y:S05]  /*8e40*/  BRA `(.L_x_181) ;  /* 0xffffffa0003c7947 */ /* 0x000fea000383ffff */
.L_x_56:
[----:B------:R-:W-:-:S07]  /*8e50*/  MOV R0, UR5 ;  /* 0x0000000500007c02 */ /* 0x000fce0008000f00 */
.L_x_182:
[----:B-1----:R1:W2:Y:S02]  /*8e60*/  SYNCS.PHASECHK.TRANS64.TRYWAIT P0, [R0+URZ+0x170], R5 ;  /* 0x00017005000075a7 */ /* 0x0022a400080011ff */
[----:B--2---:R-:W-:Y:S05]  /*8e70*/  @!P0 NANOSLEEP.SYNCS 0x989680 ;  /* 0x009896800000895d */ /* 0x004fea0003900000 */
[----:B------:R-:W2:Y:S02]  /*8e80*/  @!P0 SYNCS.PHASECHK.TRANS64 P0, [R0+URZ+0x170], R5 ;  /* 0x00017005000085a7 */ /* 0x000ea400080010ff */
[----:B--2---:R-:W-:Y:S05]  /*8e90*/  @!P0 BRA `(.L_x_182) ;  /* 0xfffffffc00f08947 */ /* 0x004fea000383ffff */
[----:B------:R-:W-:Y:S05]  /*8ea0*/  BRA `(.L_x_183) ;  /* 0xffffffa0004c7947 */ /* 0x000fea000383ffff */
.L_x_57:
[----:B-1----:R1:W2:Y:S02]  /*8eb0*/  SYNCS.PHASECHK.TRANS64.TRYWAIT P1, [R0+URZ+0x160], R5 ;  /* 0x00016005000075a7 */ /* 0x0022a400080211ff */
[----:B--2---:R-:W-:Y:S05]  /*8ec0*/  @!P1 NANOSLEEP.SYNCS 0x989680 ;  /* 0x009896800000995d */ /* 0x004fea0003900000 */
[----:B------:R-:W2:Y:S02]  /*8ed0*/  @!P1 SYNCS.PHASECHK.TRANS64 P1, [R0+URZ+0x160], R5 ;  /* 0x00016005000095a7 */ /* 0x000ea400080210ff */
[----:B--2---:R-:W-:Y:S05]  /*8ee0*/  @!P1 BRA `(.L_x_57) ;  /* 0xfffffffc00f09947 */ /* 0x004fea000383ffff */
[----:B------:R-:W-:Y:S05]  /*8ef0*/  BRA `(.L_x_184) ;  /* 0xffffffa0007c7947 */ /* 0x000fea000383ffff */
.L_x_60:
[----:B------:R-:W-:-:S07]  /*8f00*/  MOV R0, UR5 ;  /* 0x0000000500007c02 */ /* 0x000fce0008000f00 */
.L_x_185:
[----:B-1----:R1:W2:Y:S02]  /*8f10*/  SYNCS.PHASECHK.TRANS64.TRYWAIT P0, [R0+URZ+0x170], R3 ;  /* 0x00017003000075a7 */ /* 0x0022a400080011ff */
[----:B--2---:R-:W-:Y:S05]  /*8f20*/  @!P0 NANOSLEEP.SYNCS 0x989680 ;  /* 0x009896800000895d */ /* 0x004fea0003900000 */
[----:B------:R-:W2:Y:S02]  /*8f30*/  @!P0 SYNCS.PHASECHK.TRANS64 P0, [R0+URZ+0x170], R3 ;  /* 0x00017003000085a7 */ /* 0x000ea400080010ff */
[----:B--2---:R-:W-:Y:S05]  /*8f40*/  @!P0 BRA `(.L_x_185) ;  /* 0xfffffffc00f08947 */ /* 0x004fea000383ffff */
[----:B------:R-:W-:Y:S05]  /*8f50*/  BRA `(.L_x_59) ;  /* 0xffffffa000d07947 */ /* 0x000fea000383ffff */
.L_x_67:
[----:B-1----:R1:W2:Y:S02]  /*8f60*/  SYNCS.PHASECHK.TRANS64.TRYWAIT P1, [R0+URZ+0x160], R5 ;  /* 0x00016005000075a7 */ /* 0x0022a400080211ff */
[----:B--2---:R-:W-:Y:S05]  /*8f70*/  @!P1 NANOSLEEP.SYNCS 0x989680 ;  /* 0x009896800000995d */ /* 0x004fea0003900000 */
[----:B------:R-:W2:Y:S02]  /*8f80*/  @!P1 SYNCS.PHASECHK.TRANS64 P1, [R0+URZ+0x160], R5 ;  /* 0x00016005000095a7 */ /* 0x000ea400080210ff */
[----:B--2---:R-:W-:Y:S05]  /*8f90*/  @!P1 BRA `(.L_x_67) ;  /* 0xfffffffc00f09947 */ /* 0x004fea000383ffff */
[----:B------:R-:W-:Y:S05]  /*8fa0*/  BRA `(.L_x_186) ;  /* 0xffffffa800307947 */ /* 0x000fea000383ffff */
.L_x_68:
[----:B------:R-:W-:-:S07]  /*8fb0*/  MOV R3, UR8 ;  /* 0x0000000800037c02 */ /* 0x000fce0008000f00 */
.L_x_187:
[----:B-1----:R1:W2:Y:S02]  /*8fc0*/  SYNCS.PHASECHK.TRANS64.TRYWAIT P0, [R3+URZ+0x1a0], R0 ;  /* 0x0001a000030075a7 */ /* 0x0022a400080011ff */
[----:B--2---:R-:W-:Y:S05]  /*8fd0*/  @!P0 NANOSLEEP.SYNCS 0x989680 ;  /* 0x009896800000895d */ /* 0x004fea0003900000 */
[----:B------:R-:W2:Y:S02]  /*8fe0*/  @!P0 SYNCS.PHASECHK.TRANS64 P0, [R3+URZ+0x1a0], R0 ;  /* 0x0001a000030085a7 */ /* 0x000ea400080010ff */
[----:B--2---:R-:W-:Y:S05]  /*8ff0*/  @!P0 BRA `(.L_x_187) ;  /* 0xfffffffc00f08947 */ /* 0x004fea000383ffff */
[----:B------:R-:W-:Y:S05]  /*9000*/  BRA `(.L_x_188) ;  /* 0xffffffa800807947 */ /* 0x000fea000383ffff */
.L_x_71:
[----:B------:R-:W-:Y:S07]  /*9010*/  MOV R0, UR7 ;  /* 0x0000000700007c02 */ /* 0x000fee0008000f00 */
.L_x_189:
[----:B-1----:R1:W2:Y:S02]  /*9020*/  SYNCS.PHASECHK.TRANS64.TRYWAIT P0, [R0+URZ], R3 ;  /* 0x00000003000075a7 */ /* 0x0022a400080011ff */
[----:B--2---:R-:W-:Y:S05]  /*9030*/  @!P0 NANOSLEEP.SYNCS 0x989680 ;  /* 0x009896800000895d */ /* 0x004fea0003900000 */
[----:B------:R-:W2:Y:S02]  /*9040*/  @!P0 SYNCS.PHASECHK.TRANS64 P0, [R0+URZ], R3 ;  /* 0x00000003000085a7 */ /* 0x000ea400080010ff */
[----:B--2---:R-:W-:Y:S05]  /*9050*/  @!P0 BRA `(.L_x_189) ;  /* 0xfffffffc00f08947 */ /* 0x004fea000383ffff */
[----:B------:R-:W-:Y:S05]  /*9060*/  BRA `(.L_x_70) ;  /* 0xffffffa8009c7947 */ /* 0x000fea000383ffff */
.L_x_74:
[----:B------:R-:W-:-:S07]  /*9070*/  MOV R0, UR5 ;  /* 0x0000000500007c02 */ /* 0x000fce0008000f00 */
.L_x_190:
[----:B--2---:R2:W3:Y:S02]  /*9080*/  SYNCS.PHASECHK.TRANS64.TRYWAIT P0, [R0+URZ], R3 ;  /* 0x00000003000075a7 */ /* 0x0044e400080011ff */
[----:B---3--:R-:W-:Y:S05]  /*9090*/  @!P0 NANOSLEEP.SYNCS 0x989680 ;  /* 0x009896800000895d */ /* 0x008fea0003900000 */
[----:B------:R-:W3:Y:S02]  /*90a0*/  @!P0 SYNCS.PHASECHK.TRANS64 P0, [R0+URZ], R3 ;  /* 0x00000003000085a7 */ /* 0x000ee400080010ff */
[----:B---3--:R-:W-:Y:S05]  /*90b0*/  @!P0 BRA `(.L_x_190) ;  /* 0xfffffffc00f08947 */ /* 0x008fea000383ffff */
[----:B------:R-:W-:Y:S05]  /*90c0*/  BRA `(.L_x_191) ;  /* 0xffffffac00507947 */ /* 0x000fea000383ffff */
.L_x_75:
[----:B------:R-:W-:-:S07]  /*90d0*/  MOV R0, UR5 ;  /* 0x0000000500007c02 */ /* 0x000fce0008000f00 */
.L_x_192:
[----:B-1----:R1:W2:Y:S02]  /*90e0*/  SYNCS.PHASECHK.TRANS64.TRYWAIT P0, [R0+URZ], R3 ;  /* 0x00000003000075a7 */ /* 0x0022a400080011ff */
[----:B--2---:R-:W-:Y:S05]  /*90f0*/  @!P0 NANOSLEEP.SYNCS 0x989680 ;  /* 0x009896800000895d */ /* 0x004fea0003900000 */
[----:B------:R-:W2:Y:S02]  /*9100*/  @!P0 SYNCS.PHASECHK.TRANS64 P0, [R0+URZ], R3 ;  /* 0x00000003000085a7 */ /* 0x000ea400080010ff */
[----:B--2---:R-:W-:Y:S05]  /*9110*/  @!P0 BRA `(.L_x_192) ;  /* 0xfffffffc00f08947 */ /* 0x004fea000383ffff */
[----:B------:R-:W-:Y:S05]  /*9120*/  BRA `(.L_x_193) ;  /* 0xffffffac005c7947 */ /* 0x000fea000383ffff */
.L_x_76:
[----:B------:R-:W-:-:S07]  /*9130*/  MOV R0, UR5 ;  /* 0x0000000500007c02 */ /* 0x000fce0008000f00 */
.L_x_194:
[----:B-1----:R1:W2:Y:S02]  /*9140*/  SYNCS.PHASECHK.TRANS64.TRYWAIT P0, [R0+URZ], R3 ;  /* 0x00000003000075a7 */ /* 0x0022a400080011ff */
[----:B--2---:R-:W-:Y:S05]  /*9150*/  @!P0 NANOSLEEP.SYNCS 0x989680 ;  /* 0x009896800000895d */ /* 0x004fea0003900000 */
[----:B------:R-:W2:Y:S02]  /*9160*/  @!P0 SYNCS.PHASECHK.TRANS64 P0, [R0+URZ], R3 ;  /* 0x00000003000085a7 */ /* 0x000ea400080010ff */
[----:B--2---:R-:W-:Y:S05]  /*9170*/  @!P0 BRA `(.L_x_194) ;  /* 0xfffffffc00f08947 */ /* 0x004fea000383ffff */
[----:B------:R-:W-:Y:S05]  /*9180*/  BRA `(.L_x_195) ;  /* 0xffffffac00687947 */ /* 0x000fea000383ffff */
.L_x_77:
[----:B------:R-:W-:-:S07]  /*9190*/  MOV R0, UR7 ;  /* 0x0000000700007c02 */ /* 0x000fce0008000f00 */
.L_x_196:
[----:B-1----:R1:W2:Y:S02]  /*91a0*/  SYNCS.PHASECHK.TRANS64.TRYWAIT P0, [R0+URZ], R3 ;  /* 0x00000003000075a7 */ /* 0x0022a400080011ff */
[----:B--2---:R-:W-:Y:S05]  /*91b0*/  @!P0 NANOSLEEP.SYNCS 0x989680 ;  /* 0x009896800000895d */ /* 0x004fea0003900000 */
[----:B------:R-:W2:Y:S02]  /*91c0*/  @!P0 SYNCS.PHASECHK.TRANS64 P0, [R0+URZ], R3 ;  /* 0x00000003000085a7 */ /* 0x000ea400080010ff */
[----:B--2---:R-:W-:Y:S05]  /*91d0*/  @!P0 BRA `(.L_x_196) ;  /* 0xfffffffc00f08947 */ /* 0x004fea000383ffff */
[----:B------:R-:W-:Y:S05]  /*91e0*/  BRA `(.L_x_197) ;  /* 0xffffffac00747947 */ /* 0x000fea000383ffff */
.L_x_82:
[----:B--2---:R2:W3:Y:S02]  /*91f0*/  SYNCS.PHASECHK.TRANS64.TRYWAIT P0, [R0+URZ+0x160], R3 ;  /* 0x00016003000075a7 */ /* 0x0044e400080011ff */
[----:B---3--:R-:W-:Y:S05]  /*9200*/  @!P0 NANOSLEEP.SYNCS 0x989680 ;  /* 0x009896800000895d */ /* 0x008fea0003900000 */
[----:B------:R-:W3:Y:S02]  /*9210*/  @!P0 SYNCS.PHASECHK.TRANS64 P0, [R0+URZ+0x160], R3 ;  /* 0x00016003000085a7 */ /* 0x000ee400080010ff */
[----:B---3--:R-:W-:Y:S05]  /*9220*/  @!P0 BRA `(.L_x_82) ;  /* 0xfffffffc00f08947 */ /* 0x008fea000383ffff */
[----:B------:R-:W-:Y:S05]  /*9230*/  BRA `(.L_x_198) ;  /* 0xffffffb000807947 */ /* 0x000fea000383ffff */
.L_x_85:
[----:B------:R-:W-:Y:S07]  /*9240*/  MOV R0, UR7 ;  /* 0x0000000700007c02 */ /* 0x000fee0008000f00 */
.L_x_199:
[----:B--2---:R2:W3:Y:S02]  /*9250*/  SYNCS.PHASECHK.TRANS64.TRYWAIT P0, [R0+URZ+0x158], R3 ;  /* 0x00015803000075a7 */ /* 0x0044e400080011ff */
[----:B---3--:R-:W-:Y:S05]  /*9260*/  @!P0 NANOSLEEP.SYNCS 0x989680 ;  /* 0x009896800000895d */ /* 0x008fea0003900000 */
[----:B------:R-:W3:Y:S02]  /*9270*/  @!P0 SYNCS.PHASECHK.TRANS64 P0, [R0+URZ+0x158], R3 ;  /* 0x00015803000085a7 */ /* 0x000ee400080010ff */
[----:B---3--:R-:W-:Y:S05]  /*9280*/  @!P0 BRA `(.L_x_199) ;  /* 0xfffffffc00f08947 */ /* 0x008fea000383ffff */
[----:B------:R-:W-:Y:S05]  /*9290*/  BRA `(.L_x_84) ;  /* 0xffffffb400607947 */ /* 0x000fea000383ffff */
.L_x_88:
[----:B------:R-:W-:Y:S07]  /*92a0*/  MOV R3, UR7 ;  /* 0x0000000700037c02 */ /* 0x000fee0008000f00 */
.L_x_200:
[----:B-1----:R1:W2:Y:S02]  /*92b0*/  SYNCS.PHASECHK.TRANS64.TRYWAIT P0, [R3+URZ+0x130], R12 ;  /* 0x0001300c030075a7 */ /* 0x0022a400080011ff */
[----:B--2---:R-:W-:Y:S05]  /*92c0*/  @!P0 NANOSLEEP.SYNCS 0x989680 ;  /* 0x009896800000895d */ /* 0x004fea0003900000 */
[----:B------:R-:W2:Y:S02]  /*92d0*/  @!P0 SYNCS.PHASECHK.TRANS64 P0, [R3+URZ+0x130], R12 ;  /* 0x0001300c030085a7 */ /* 0x000ea400080010ff */
[----:B--2---:R-:W-:Y:S05]  /*92e0*/  @!P0 BRA `(.L_x_200) ;  /* 0xfffffffc00f08947 */ /* 0x004fea000383ffff */
[----:B------:R-:W-:Y:S05]  /*92f0*/  BRA `(.L_x_201) ;  /* 0xffffffb400d87947 */ /* 0x000fea000383ffff */
.L_x_89:
[----:B-1----:R-:W-:Y:S07]  /*9300*/  MOV R3, UR7 ;  /* 0x0000000700037c02 */ /* 0x002fee0008000f00 */
.L_x_202:
[----:B-1----:R1:W2:Y:S02]  /*9310*/  SYNCS.PHASECHK.TRANS64.TRYWAIT P0, [R3+URZ+0x138], R12 ;  /* 0x0001380c030075a7 */ /* 0x0022a400080011ff */
[----:B--2---:R-:W-:Y:S05]  /*9320*/  @!P0 NANOSLEEP.SYNCS 0x989680 ;  /* 0x009896800000895d */ /* 0x004fea0003900000 */
[----:B------:R-:W2:Y:S02]  /*9330*/  @!P0 SYNCS.PHASECHK.TRANS64 P0, [R3+URZ+0x138], R12 ;  /* 0x0001380c030085a7 */ /* 0x000ea400080010ff */
[----:B--2---:R-:W-:Y:S05]  /*9340*/  @!P0 BRA `(.L_x_202) ;  /* 0xfffffffc00f08947 */ /* 0x004fea000383ffff */
[----:B------:R-:W-:Y:S05]  /*9350*/  BRA `(.L_x_203) ;  /* 0xffffffb800147947 */ /* 0x000fea000383ffff */
.L_x_90:
[----:B-1----:R-:W-:Y:S07]  /*9360*/  MOV R3, UR7 ;  /* 0x0000000700037c02 */ /* 0x002fee0008000f00 */
.L_x_204:
[----:B-1----:R1:W2:Y:S02]  /*9370*/  SYNCS.PHASECHK.TRANS64.TRYWAIT P0, [R3+URZ+0x140], R12 ;  /* 0x0001400c030075a7 */ /* 0x0022a400080011ff */
[----:B--2---:R-:W-:Y:S05]  /*9380*/  @!P0 NANOSLEEP.SYNCS 0x989680 ;  /* 0x009896800000895d */ /* 0x004fea0003900000 */
[----:B------:R-:W2:Y:S02]  /*9390*/  @!P0 SYNCS.PHASECHK.TRANS64 P0, [R3+URZ+0x140], R12 ;  /* 0x0001400c030085a7 */ /* 0x000ea400080010ff */
[----:B--2---:R-:W-:Y:S05]  /*93a0*/  @!P0 BRA `(.L_x_204) ;  /* 0xfffffffc00f08947 */ /* 0x004fea000383ffff */
[----:B------:R-:W-:Y:S05]  /*93b0*/  BRA `(.L_x_205) ;  /* 0xffffffb8005c7947 */ /* 0x000fea000383ffff */
.L_x_91:
[----:B------:R-:W-:Y:S07]  /*93c0*/  MOV R3, UR7 ;  /* 0x0000000700037c02 */ /* 0x000fee0008000f00 */
.L_x_206:
[----:B-1----:R1:W2:Y:S02]  /*93d0*/  SYNCS.PHASECHK.TRANS64.TRYWAIT P0, [R3+URZ+0x148], R12 ;  /* 0x0001480c030075a7 */ /* 0x0022a400080011ff */
[----:B--2---:R-:W-:Y:S05]  /*93e0*/  @!P0 NANOSLEEP.SYNCS 0x989680 ;  /* 0x009896800000895d */ /* 0x004fea0003900000 */
[----:B------:R-:W2:Y:S02]  /*93f0*/  @!P0 SYNCS.PHASECHK.TRANS64 P0, [R3+URZ+0x148], R12 ;  /* 0x0001480c030085a7 */ /* 0x000ea400080010ff */
[----:B--2---:R-:W-:Y:S05]  /*9400*/  @!P0 BRA `(.L_x_206) ;  /* 0xfffffffc00f08947 */ /* 0x004fea000383ffff */
[----:B------:R-:W-:Y:S05]  /*9410*/  BRA `(.L_x_207) ;  /* 0xffffffb800e47947 */ /* 0x000fea000383ffff */
.L_x_93:
[----:B------:R-:W-:-:S07]  /*9420*/  MOV R0, UR7 ;  /* 0x0000000700007c02 */ /* 0x000fce0008000f00 */
.L_x_208:
[----:B-1----:R1:W3:Y:S02]  /*9430*/  SYNCS.PHASECHK.TRANS64.TRYWAIT P0, [R0+URZ+0x130], R3 ;  /* 0x00013003000075a7 */ /* 0x0022e400080011ff */
[----:B---3--:R-:W-:Y:S05]  /*9440*/  @!P0 NANOSLEEP.SYNCS 0x989680 ;  /* 0x009896800000895d */ /* 0x008fea0003900000 */
[----:B------:R-:W3:Y:S02]  /*9450*/  @!P0 SYNCS.PHASECHK.TRANS64 P0, [R0+URZ+0x130], R3 ;  /* 0x00013003000085a7 */ /* 0x000ee400080010ff */
[----:B---3--:R-:W-:Y:S05]  /*9460*/  @!P0 BRA `(.L_x_208) ;  /* 0xfffffffc00f08947 */ /* 0x008fea000383ffff */
[----:B------:R-:W-:Y:S05]  /*9470*/  BRA `(.L_x_209) ;  /* 0xffffffbc00547947 */ /* 0x000fea000383ffff */
.L_x_94:
[----:B-1----:R-:W-:-:S07]  /*9480*/  MOV R0, UR7 ;  /* 0x0000000700007c02 */ /* 0x002fce0008000f00 */
.L_x_210:
[----:B-1----:R1:W3:Y:S02]  /*9490*/  SYNCS.PHASECHK.TRANS64.TRYWAIT P0, [R0+URZ+0x138], R3 ;  /* 0x00013803000075a7 */ /* 0x0022e400080011ff */
[----:B---3--:R-:W-:Y:S05]  /*94a0*/  @!P0 NANOSLEEP.SYNCS 0x989680 ;  /* 0x009896800000895d */ /* 0x008fea0003900000 */
[----:B------:R-:W3:Y:S02]  /*94b0*/  @!P0 SYNCS.PHASECHK.TRANS64 P0, [R0+URZ+0x138], R3 ;  /* 0x00013803000085a7 */ /* 0x000ee400080010ff */
[----:B---3--:R-:W-:Y:S05]  /*94c0*/  @!P0 BRA `(.L_x_210) ;  /* 0xfffffffc00f08947 */ /* 0x008fea000383ffff */
[----:B------:R-:W-:Y:S05]  /*94d0*/  BRA `(.L_x_211) ;  /* 0xffffffbc00447947 */ /* 0x000fea000383ffff */
.L_x_95:
[----:B-1----:R-:W-:-:S07]  /*94e0*/  MOV R0, UR7 ;  /* 0x0000000700007c02 */ /* 0x002fce0008000f00 */
.L_x_212:
[----:B-1----:R1:W3:Y:S02]  /*94f0*/  SYNCS.PHASECHK.TRANS64.TRYWAIT P0, [R0+URZ+0x140], R3 ;  /* 0x00014003000075a7 */ /* 0x0022e400080011ff */
[----:B---3--:R-:W-:Y:S05]  /*9500*/  @!P0 NANOSLEEP.SYNCS 0x989680 ;  /* 0x009896800000895d */ /* 0x008fea0003900000 */
[----:B------:R-:W3:Y:S02]  /*9510*/  @!P0 SYNCS.PHASECHK.TRANS64 P0, [R0+URZ+0x140], R3 ;  /* 0x00014003000085a7 */ /* 0x000ee400080010ff */
[----:B---3--:R-:W-:Y:S05]  /*9520*/  @!P0 BRA `(.L_x_212) ;  /* 0xfffffffc00f08947 */ /* 0x008fea000383ffff */
[----:B------:R-:W-:Y:S05]  /*9530*/  BRA `(.L_x_213) ;  /* 0xffffffbc00347947 */ /* 0x000fea000383ffff */
.L_x_97:
[----:B--2---:R2:W4:Y:S02]  /*9540*/  SYNCS.PHASECHK.TRANS64.TRYWAIT P0, [R0+URZ+0x160], R3 ;  /* 0x00016003000075a7 */ /* 0x00452400080011ff */
[----:B----4-:R-:W-:Y:S05]  /*9550*/  @!P0 NANOSLEEP.SYNCS 0x989680 ;  /* 0x009896800000895d */ /* 0x010fea0003900000 */
[----:B------:R-:W4:Y:S02]  /*9560*/  @!P0 SYNCS.PHASECHK.TRANS64 P0, [R0+URZ+0x160], R3 ;  /* 0x00016003000085a7 */ /* 0x000f2400080010ff */
[----:B----4-:R-:W-:Y:S05]  /*9570*/  @!P0 BRA `(.L_x_97) ;  /* 0xfffffffc00f08947 */ /* 0x010fea000383ffff */
[----:B------:R-:W-:Y:S05]  /*9580*/  BRA `(.L_x_214) ;  /* 0xffffffc000087947 */ /* 0x000fea000383ffff */
.L_x_108:
[----:B-1----:R-:W-:Y:S04]  /*9590*/  MOV R2, UR48 ;  /* 0x0000003000027c02 */ /* 0x002fe80008000f00 */
[----:B------:R1:W3:Y:S03]  /*95a0*/  SYNCS.PHASECHK.TRANS64.TRYWAIT P1, [R2+URZ+0x110], R3 ;  /* 0x00011003020075a7 */ /* 0x0002e600080211ff */
[----:B---3--:R-:W-:Y:S05]  /*95b0*/  @!P1 NANOSLEEP.SYNCS 0x989680 ;  /* 0x009896800000995d */ /* 0x008fea0003900000 */
[----:B------:R-:W3:Y:S02]  /*95c0*/  @!P1 SYNCS.PHASECHK.TRANS64 P1, [R2+URZ+0x110], R3 ;  /* 0x00011003020095a7 */ /* 0x000ee400080210ff */
[----:B---3--:R-:W-:Y:S05]  /*95d0*/  @!P1 BRA `(.L_x_108) ;  /* 0xfffffffc00ec9947 */ /* 0x008fea000383ffff */
[----:B------:R-:W-:Y:S05]  /*95e0*/  BRA `(.L_x_107) ;  /* 0xffffffcc00147947 */ /* 0x000fea000383ffff */
.L_x_110:
[----:B-1----:R1:W4:Y:S02]  /*95f0*/  SYNCS.PHASECHK.TRANS64.TRYWAIT P0, [R79+URZ+0x180], R0 ;  /* 0x000180004f0075a7 */ /* 0x00232400080011ff */
[----:B----4-:R-:W-:Y:S05]  /*9600*/  @!P0 NANOSLEEP.SYNCS 0x989680 ;  /* 0x009896800000895d */ /* 0x010fea0003900000 */
[----:B------:R-:W4:Y:S02]  /*9610*/  @!P0 SYNCS.PHASECHK.TRANS64 P0, [R79+URZ+0x180], R0 ;  /* 0x000180004f0085a7 */ /* 0x000f2400080010ff */
[----:B----4-:R-:W-:Y:S05]  /*9620*/  @!P0 BRA `(.L_x_110) ;  /* 0xfffffffc00f08947 */ /* 0x010fea000383ffff */
[----:B------:R-:W-:Y:S05]  /*9630*/  BRA `(.L_x_109) ;  /* 0xffffffcc00387947 */ /* 0x000fea000383ffff */
.L_x_119:
[----:B--2---:R2:W4:Y:S02]  /*9640*/  SYNCS.PHASECHK.TRANS64.TRYWAIT P0, [R3+URZ+0x110], R0 ;  /* 0x00011000030075a7 */ /* 0x00452400080011ff */
[----:B----4-:R-:W-:Y:S05]  /*9650*/  @!P0 NANOSLEEP.SYNCS 0x989680 ;  /* 0x009896800000895d */ /* 0x010fea0003900000 */
[----:B------:R-:W4:Y:S02]  /*9660*/  @!P0 SYNCS.PHASECHK.TRANS64 P0, [R3+URZ+0x110], R0 ;  /* 0x00011000030085a7 */ /* 0x000f2400080010ff */
[----:B----4-:R-:W-:Y:S05]  /*9670*/  @!P0 BRA `(.L_x_119) ;  /* 0xfffffffc00f08947 */ /* 0x010fea000383ffff */
[----:B------:R-:W-:Y:S05]  /*9680*/  BRA `(.L_x_118) ;  /* 0xffffffd400247947 */ /* 0x000fea000383ffff */
.L_x_127:
[----:B--2---:R2:W4:Y:S02]  /*9690*/  SYNCS.PHASECHK.TRANS64.TRYWAIT P0, [R83+URZ+0x110], R4 ;  /* 0x00011004530075a7 */ /* 0x00452400080011ff */
[----:B----4-:R-:W-:Y:S05]  /*96a0*/  @!P0 NANOSLEEP.SYNCS 0x989680 ;  /* 0x009896800000895d */ /* 0x010fea0003900000 */
[----:B------:R-:W4:Y:S02]  /*96b0*/  @!P0 SYNCS.PHASECHK.TRANS64 P0, [R83+URZ+0x110], R4 ;  /* 0x00011004530085a7 */ /* 0x000f2400080010ff */
[----:B----4-:R-:W-:Y:S05]  /*96c0*/  @!P0 BRA `(.L_x_127) ;  /* 0xfffffffc00f08947 */ /* 0x010fea000383ffff */
[----:B------:R-:W-:Y:S05]  /*96d0*/  BRA `(.L_x_126) ;  /* 0xffffffdc00307947 */ /* 0x000fea000383ffff */
.L_x_135:
[----:B--2---:R2:W4:Y:S02]  /*96e0*/  SYNCS.PHASECHK.TRANS64.TRYWAIT P0, [R88+URZ+0x110], R3 ;  /* 0x00011003580075a7 */ /* 0x00452400080011ff */
[----:B----4-:R-:W-:Y:S05]  /*96f0*/  @!P0 NANOSLEEP.SYNCS 0x989680 ;  /* 0x009896800000895d */ /* 0x010fea0003900000 */
[----:B------:R-:W4:Y:S02]  /*9700*/  @!P0 SYNCS.PHASECHK.TRANS64 P0, [R88+URZ+0x110], R3 ;  /* 0x00011003580085a7 */ /* 0x000f2400080010ff */
[----:B----4-:R-:W-:Y:S05]  /*9710*/  @!P0 BRA `(.L_x_135) ;  /* 0xfffffffc00f08947 */ /* 0x010fea000383ffff */
[----:B------:R-:W-:Y:S05]  /*9720*/  BRA `(.L_x_134) ;  /* 0xffffffe4003c7947 */ /* 0x000fea000383ffff */
        .weak           $__internal_0_$__cuda_sm10x_tcgen05_guardrail_trap_col_being_dealloced_not_returned_by_alloc
        .type           $__internal_0_$__cuda_sm10x_tcgen05_guardrail_trap_col_being_dealloced_not_returned_by_alloc,@function
        .size           $__internal_0_$__cuda_sm10x_tcgen05_guardrail_trap_col_being_dealloced_not_returned_by_alloc,($__internal_1_$__cuda_sm10x_tcgen05_guardrail_trap_phase_invalid_during_alloc - $__internal_0_$__cuda_sm10x_tcgen05_guardrail_trap_col_being_dealloced_not_returned_by_alloc)
$__internal_0_$__cuda_sm10x_tcgen05_guardrail_trap_col_being_dealloced_not_returned_by_alloc:
[----:B------:R-:W-:Y:S05]  /*9730*/  BPT.TRAP 0x1 ;  /* 0x000000040000795c */ /* 0x000fea0000300000 */
[----:B------:R-:W-:-:S04]  /*9740*/  HFMA2 R3, -RZ, RZ, 0, 0 ;  /* 0x00000000ff037431 */ /* 0x000fc800000001ff */
[----:B------:R-:W-:Y:S05]  /*9750*/  RET.REL.NODEC R2 `(_ZN7cutlass13device_kernelINS_4gemm6kernel13GemmUniversalIN4cute5tupleIJiiiiEEENS1_10collective13CollectiveMmaINS1_35MainloopSm100TmaUmmaWarpSpecializedILi17ELi2ELi4ENS5_IJNS4_1CILi1EEESB_SB_EEEEENS5_IJNSA_ILi64EEENSA_ILi128EEENSA_ILi32EEEEEENS_10bfloat16_tENS5_IJlSB_lEEESI_SJ_NS4_8TiledMMAINS4_8MMA_AtomIJNS4_20SM100_MMA_F16BF16_SSISI_SI_fLi64ELi128ELNS4_4UMMA5MajorE0ELSO_0ELNSN_7ScaleInE0ELSP_0EEEEEENS4_6LayoutISC_NS5_IJNSA_ILi0EEEST_ST_EEEEENS5_IJNS4_10UnderscoreESW_SW_EEEEENS4_13SM90_TMA_LOADENS4_14ComposedLayoutINS4_7SwizzleILi2ELi4ELi3EEENS4_18smem_ptr_flag_bitsILi16EEENSS_INS5_IJNSA_ILi8EEESG_EEENS5_IJSG_SB_EEEEEEEvNS4_8identityESZ_S19_vS1A_EENS_8epilogue10collective18CollectiveEpilogueINS1C_23Sm100TmaWarpSpecializedILi4ELi2ELi16ELb1ELb0EEEJSH_NS5_IJNSS_ISE_SB_EENSS_ISG_SB_EEEEESI_SJ_SI_SJ_NS1C_6fusion15FusionCallbacksIS1G_NS1K_17LinearCombinationISI_fSI_fLNS_15FloatRoundStyleE2EEESH_S1J_JEEENS4_5SM1004TMEM4LOAD26SM100_TMEM_LOAD_16dp256b4xESZ_S19_NS4_17SM75_U32x4_LDSM_NENS4_14SM90_TMA_STOREES19_NS4_17SM90_U32x4_STSM_NENS4_39AutoVectorizingCopyWithAssumedAlignmentILi128EEEEEEvvEEEEvNT_6ParamsE) ;  /* 0xffffff6802287950 */ /* 0x000fea0003c3ffff */
        .weak           $__internal_1_$__cuda_sm10x_tcgen05_guardrail_trap_phase_invalid_during_alloc
        .type           $__internal_1_$__cuda_sm10x_tcgen05_guardrail_trap_phase_invalid_during_alloc,@function
        .size           $__internal_1_$__cuda_sm10x_tcgen05_guardrail_trap_phase_invalid_during_alloc,($__internal_2_$__cuda_sm10x_tcgen05_guardrail_trap_unallocated_columns_being_dealloced - $__internal_1_$__cuda_sm10x_tcgen05_guardrail_trap_phase_invalid_during_alloc)
$__internal_1_$__cuda_sm10x_tcgen05_guardrail_trap_phase_invalid_during_alloc:
[----:B------:R-:W-:Y:S05]  /*9760*/  BPT.TRAP 0x1 ;  /* 0x000000040000795c */ /* 0x000fea0000300000 */
[----:B------:R-:W-:-:S04]  /*9770*/  MOV R3, 0x0 ;  /* 0x0000000000037802 */ /* 0x000fc80000000f00 */
[----:B------:R-:W-:Y:S05]  /*9780*/  RET.REL.NODEC R2 `(_ZN7cutlass13device_kernelINS_4gemm6kernel13GemmUniversalIN4cute5tupleIJiiiiEEENS1_10collective13CollectiveMmaINS1_35MainloopSm100TmaUmmaWarpSpecializedILi17ELi2ELi4ENS5_IJNS4_1CILi1EEESB_SB_EEEEENS5_IJNSA_ILi64EEENSA_ILi128EEENSA_ILi32EEEEEENS_10bfloat16_tENS5_IJlSB_lEEESI_SJ_NS4_8TiledMMAINS4_8MMA_AtomIJNS4_20SM100_MMA_F16BF16_SSISI_SI_fLi64ELi128ELNS4_4UMMA5MajorE0ELSO_0ELNSN_7ScaleInE0ELSP_0EEEEEENS4_6LayoutISC_NS5_IJNSA_ILi0EEEST_ST_EEEEENS5_IJNS4_10UnderscoreESW_SW_EEEEENS4_13SM90_TMA_LOADENS4_14ComposedLayoutINS4_7SwizzleILi2ELi4ELi3EEENS4_18smem_ptr_flag_bitsILi16EEENSS_INS5_IJNSA_ILi8EEESG_EEENS5_IJSG_SB_EEEEEEEvNS4_8identityESZ_S19_vS1A_EENS_8epilogue10collective18CollectiveEpilogueINS1C_23Sm100TmaWarpSpecializedILi4ELi2ELi16ELb1ELb0EEEJSH_NS5_IJNSS_ISE_SB_EENSS_ISG_SB_EEEEESI_SJ_SI_SJ_NS1C_6fusion15FusionCallbacksIS1G_NS1K_17LinearCombinationISI_fSI_fLNS_15FloatRoundStyleE2EEESH_S1J_JEEENS4_5SM1004TMEM4LOAD26SM100_TMEM_LOAD_16dp256b4xESZ_S19_NS4_17SM75_U32x4_LDSM_NENS4_14SM90_TMA_STOREES19_NS4_17SM90_U32x4_STSM_NENS4_39AutoVectorizingCopyWithAssumedAlignmentILi128EEEEEEvvEEEEvNT_6ParamsE) ;  /* 0xffffff68021c7950 */ /* 0x000fea0003c3ffff */
        .weak           $__internal_2_$__cuda_sm10x_tcgen05_guardrail_trap_unallocated_columns_being_dealloced
        .type           $__internal_2_$__cuda_sm10x_tcgen05_guardrail_trap_unallocated_columns_being_dealloced,@function
        .size           $__internal_2_$__cuda_sm10x_tcgen05_guardrail_trap_unallocated_columns_being_dealloced,(.L_x_216 - $__internal_2_$__cuda_sm10x_tcgen05_guardrail_trap_unallocated_columns_being_dealloced)
$__internal_2_$__cuda_sm10x_tcgen05_guardrail_trap_unallocated_columns_being_dealloced:
[----:B------:R-:W-:Y:S05]  /*9790*/  BPT.TRAP 0x1 ;  /* 0x000000040000795c */ /* 0x000fea0000300000 */
[----:B------:R-:W-:-:S04]  /*97a0*/  HFMA2 R3, -RZ, RZ, 0, 0 ;  /* 0x00000000ff037431 */ /* 0x000fc800000001ff */
[----:B------:R-:W-:Y:S05]  /*97b0*/  RET.REL.NODEC R2 `(_ZN7cutlass13device_kernelINS_4gemm6kernel13GemmUniversalIN4cute5tupleIJiiiiEEENS1_10collective13CollectiveMmaINS1_35MainloopSm100TmaUmmaWarpSpecializedILi17ELi2ELi4ENS5_IJNS4_1CILi1EEESB_SB_EEEEENS5_IJNSA_ILi64EEENSA_ILi128EEENSA_ILi32EEEEEENS_10bfloat16_tENS5_IJlSB_lEEESI_SJ_NS4_8TiledMMAINS4_8MMA_AtomIJNS4_20SM100_MMA_F16BF16_SSISI_SI_fLi64ELi128ELNS4_4UMMA5MajorE0ELSO_0ELNSN_7ScaleInE0ELSP_0EEEEEENS4_6LayoutISC_NS5_IJNSA_ILi0EEEST_ST_EEEEENS5_IJNS4_10UnderscoreESW_SW_EEEEENS4_13SM90_TMA_LOADENS4_14ComposedLayoutINS4_7SwizzleILi2ELi4ELi3EEENS4_18smem_ptr_flag_bitsILi16EEENSS_INS5_IJNSA_ILi8EEESG_EEENS5_IJSG_SB_EEEEEEEvNS4_8identityESZ_S19_vS1A_EENS_8epilogue10collective18CollectiveEpilogueINS1C_23Sm100TmaWarpSpecializedILi4ELi2ELi16ELb1ELb0EEEJSH_NS5_IJNSS_ISE_SB_EENSS_ISG_SB_EEEEESI_SJ_SI_SJ_NS1C_6fusion15FusionCallbacksIS1G_NS1K_17LinearCombinationISI_fSI_fLNS_15FloatRoundStyleE2EEESH_S1J_JEEENS4_5SM1004TMEM4LOAD26SM100_TMEM_LOAD_16dp256b4xESZ_S19_NS4_17SM75_U32x4_LDSM_NENS4_14SM90_TMA_STOREES19_NS4_17SM90_U32x4_STSM_NENS4_39AutoVectorizingCopyWithAssumedAlignmentILi128EEEEEEvvEEEEvNT_6ParamsE) ;  /* 0xffffff6802107950 */ /* 0x000fea0003c3ffff */
.L_x_215:
[----:B------:R-:W-:-:S00]  /*97c0*/  BRA `(.L_x_215) ;  /* 0xfffffffc00fc7947 */ /* 0x000fc0000383ffff */
[----:B------:R-:W-:-:S00]  /*97d0*/  NOP ;  /* 0x0000000000007918 */ /* 0x000fc00000000000 */
        /* <DEDUP_REMOVED lines=10> */
.L_x_216:


//--------------------- .nv.global.init           --------------------------
	.section	.nv.global.init,"aw",@progbits
.nv.global.init:
	.type		$str$27,@object
	.size		$str$27,($str$28 - $str$27)
$str$27:
        /*0000*/ 	.byte	0x28, 0x61, 0x64, 0x64, 0x72, 0x65, 0x73, 0x73, 0x20, 0x26, 0x20, 0x6d, 0x61, 0x73, 0x6b, 0x29
        /*0010*/ 	.byte	0x20, 0x3d, 0x3d, 0x20, 0x30, 0x00
	.type		$str$28,@object
	.size		$str$28,($str$26 - $str$28)
$str$28:
        /*0016*/ 	.byte	0x2f, 0x74, 0x6d, 0x70, 0x2f, 0x63, 0x75, 0x74, 0x6c, 0x61, 0x73, 0x73, 0x5f, 0x73, 0x77, 0x65
        /*0026*/ 	.byte	0x65, 0x70, 0x5f, 0x73, 0x72, 0x63, 0x2f, 0x69, 0x6e, 0x63, 0x6c, 0x75, 0x64, 0x65, 0x2f, 0x63
        /*0036*/ 	.byte	0x75, 0x74, 0x65, 0x2f, 0x70, 0x6f, 0x69, 0x6e, 0x74, 0x65, 0x72, 0x5f, 0x66, 0x6c, 0x61, 0x67
        /*0046*/ 	.byte	0x67, 0x65, 0x64, 0x2e, 0x68, 0x70, 0x70, 0x00
	.type		$str$26,@object
	.size		$str$26,($str$25 - $str$26)
$str$26:
        /*004e*/ 	.byte	0x2f, 0x74, 0x6d, 0x70, 0x2f, 0x63, 0x75, 0x74, 0x6c, 0x61, 0x73, 0x73, 0x5f, 0x73, 0x77, 0x65
        /*005e*/ 	.byte	0x65, 0x70, 0x5f, 0x73, 0x72, 0x63, 0x2f, 0x69, 0x6e, 0x63, 0x6c, 0x75, 0x64, 0x65, 0x2f, 0x63
        /*006e*/ 	.byte	0x75, 0x74, 0x65, 0x2f, 0x61, 0x74, 0x6f, 0x6d, 0x2f, 0x63, 0x6f, 0x70, 0x79, 0x5f, 0x74, 0x72
        /*007e*/ 	.byte	0x61, 0x69, 0x74, 0x73, 0x5f, 0x73, 0x6d, 0x31, 0x30, 0x30, 0x2e, 0x68, 0x70, 0x70, 0x00
	.type		$str$25,@object
	.size		$str$25,(__unnamed_1 - $str$25)
$str$25:
        /*008d*/ 	.byte	0x28, 0x28, 0x75, 0x69, 0x6e, 0x74, 0x33, 0x32, 0x5f, 0x74, 0x28, 0x74, 0x68, 0x72, 0x65, 0x61
        /*009d*/ 	.byte	0x64, 0x49, 0x64, 0x78, 0x2e, 0x78, 0x29, 0x20, 0x2f, 0x20, 0x33, 0x32, 0x29, 0x20, 0x25, 0x20
        /*00ad*/ 	.byte	0x34, 0x29, 0x20, 0x3d, 0x3d, 0x20, 0x28, 0x28, 0x28, 0x74, 0x6d, 0x65, 0x6d, 0x5f, 0x61, 0x64
        /*00bd*/ 	.byte	0x64, 0x72, 0x20, 0x3e, 0x3e, 0x20, 0x31, 0x36, 0x29, 0x20, 0x2f, 0x20, 0x33, 0x32, 0x29, 0x20
        /*00cd*/ 	.byte	0x25, 0x20, 0x34, 0x29, 0x00
	.type		__unnamed_1,@object
	.size		__unnamed_1,(__unnamed_2 - __unnamed_1)
__unnamed_1:
        /*00d2*/ 	.byte	0x61, 0x75, 0x74, 0x6f, 0x20, 0x63, 0x75, 0x74, 0x65, 0x3a, 0x3a, 0x61, 0x73, 0x5f, 0x70, 0x6f
        /* <DEDUP_REMOVED lines=24> */
        /*0262*/ 	.byte	0x30, 0x34, 0x38, 0x3e, 0x3e, 0x3e, 0x3e, 0x5d, 0x00
	.type		__unnamed_2,@object
	.size		__unnamed_2,(.L_2 - __unnamed_2)
__unnamed_2:
        /* <DEDUP_REMOVED lines=45> */
        /*053b*/ 	.byte	0x3e, 0x3e, 0x3e, 0x5d, 0x00
.L_2:


//--------------------- .nv.shared._ZN7cutlass13device_kernelINS_4gemm6kernel13GemmUniversalIN4cute5tupleIJiiiiEEENS1_10collective13CollectiveMmaINS1_35MainloopSm100TmaUmmaWarpSpecializedILi17ELi2ELi4ENS5_IJNS4_1CILi1EEESB_SB_EEEEENS5_IJNSA_ILi64EEENSA_ILi128EEENSA_ILi32EEEEEENS_10bfloat16_tENS5_IJlSB_lEEESI_SJ_NS4_8TiledMMAINS4_8MMA_AtomIJNS4_20SM100_MMA_F16BF16_SSISI_SI_fLi64ELi128ELNS4_4UMMA5MajorE0ELSO_0ELNSN_7ScaleInE0ELSP_0EEEEEENS4_6LayoutISC_NS5_IJNSA_ILi0EEEST_ST_EEEEENS5_IJNS4_10UnderscoreESW_SW_EEEEENS4_13SM90_TMA_LOADENS4_14ComposedLayoutINS4_7SwizzleILi2ELi4ELi3EEENS4_18smem_ptr_flag_bitsILi16EEENSS_INS5_IJNSA_ILi8EEESG_EEENS5_IJSG_SB_EEEEEEEvNS4_8identityESZ_S19_vS1A_EENS_8epilogue10collective18CollectiveEpilogueINS1C_23Sm100TmaWarpSpecializedILi4ELi2ELi16ELb1ELb0EEEJSH_NS5_IJNSS_ISE_SB_EENSS_ISG_SB_EEEEESI_SJ_SI_SJ_NS1C_6fusion15FusionCallbacksIS1G_NS1K_17LinearCombinationISI_fSI_fLNS_15FloatRoundStyleE2EEESH_S1J_JEEENS4_5SM1004TMEM4LOAD26SM100_TMEM_LOAD_16dp256b4xESZ_S19_NS4_17SM75_U32x4_LDSM_NENS4_14SM90_TMA_STOREES19_NS4_17SM90_U32x4_STSM_NENS4_39AutoVectorizingCopyWithAssumedAlignmentILi128EEEEEEvvEEEEvNT_6ParamsE --------------------------
	.section	.nv.shared._ZN7cutlass13device_kernelINS_4gemm6kernel13GemmUniversalIN4cute5tupleIJiiiiEEENS1_10collective13CollectiveMmaINS1_35MainloopSm100TmaUmmaWarpSpecializedILi17ELi2ELi4ENS5_IJNS4_1CILi1EEESB_SB_EEEEENS5_IJNSA_ILi64EEENSA_ILi128EEENSA_ILi32EEEEEENS_10bfloat16_tENS5_IJlSB_lEEESI_SJ_NS4_8TiledMMAINS4_8MMA_AtomIJNS4_20SM100_MMA_F16BF16_SSISI_SI_fLi64ELi128ELNS4_4UMMA5MajorE0ELSO_0ELNSN_7ScaleInE0ELSP_0EEEEEENS4_6LayoutISC_NS5_IJNSA_ILi0EEEST_ST_EEEEENS5_IJNS4_10UnderscoreESW_SW_EEEEENS4_13SM90_TMA_LOADENS4_14ComposedLayoutINS4_7SwizzleILi2ELi4ELi3EEENS4_18smem_ptr_flag_bitsILi16EEENSS_INS5_IJNSA_ILi8EEESG_EEENS5_IJSG_SB_EEEEEEEvNS4_8identityESZ_S19_vS1A_EENS_8epilogue10collective18CollectiveEpilogueINS1C_23Sm100TmaWarpSpecializedILi4ELi2ELi16ELb1ELb0EEEJSH_NS5_IJNSS_ISE_SB_EENSS_ISG_SB_EEEEESI_SJ_SI_SJ_NS1C_6fusion15FusionCallbacksIS1G_NS1K_17LinearCombinationISI_fSI_fLNS_15FloatRoundStyleE2EEESH_S1J_JEEENS4_5SM1004TMEM4LOAD26SM100_TMEM_LOAD_16dp256b4xESZ_S19_NS4_17SM75_U32x4_LDSM_NENS4_14SM90_TMA_STOREES19_NS4_17SM90_U32x4_STSM_NENS4_39AutoVectorizingCopyWithAssumedAlignmentILi128EEEEEEvvEEEEvNT_6ParamsE,"aw",@nobits
	.sectionflags	@""
	.align	16
	.zero		1024


//--------------------- .nv.shared.reserved.0     --------------------------
	.section	.nv.shared.reserved.0,"aw",@nobits
	.weak		__nv_reservedSMEM_offset_0_alias
	.size		__nv_reservedSMEM_offset_0_alias, 0, 64
	.other		__nv_reservedSMEM_offset_0_alias,@"STO_CUDA_RESERVED_SHARED STV_DEFAULT"
__nv_reservedSMEM_offset_0_alias:
	.zero		0
.nv.shared.reserved.0:
	.zero		64
	.weak		__nv_reservedSMEM_tcgen05_partition
	.type		__nv_reservedSMEM_tcgen05_partition,@object
	.size		__nv_reservedSMEM_tcgen05_partition,(.L_0 - __nv_reservedSMEM_tcgen05_partition)
__nv_reservedSMEM_tcgen05_partition:
	.zero		32
.L_0:


//--------------------- .nv.global                --------------------------
	.section	.nv.global,"aw",@nobits
.nv.global:
	.type		_ZN40_INTERNAL_b6694fee_4_k_cu_e89574a6_302714cute1_E,@object
	.size		_ZN40_INTERNAL_b6694fee_4_k_cu_e89574a6_302714cute1_E,(_ZN40_INTERNAL_b6694fee_4_k_cu_e89574a6_302714cuda3std3__45__cpo6cbeginE - _ZN40_INTERNAL_b6694fee_4_k_cu_e89574a6_302714cute1_E)
_ZN40_INTERNAL_b6694fee_4_k_cu_e89574a6_302714cute1_E:
	.zero		1
	.type		_ZN40_INTERNAL_b6694fee_4_k_cu_e89574a6_302714cuda3std3__45__cpo6cbeginE,@object
	.size		_ZN40_INTERNAL_b6694fee_4_k_cu_e89574a6_302714cuda3std3__45__cpo6cbeginE,(_ZN40_INTERNAL_b6694fee_4_k_cu_e89574a6_302714cuda3std3__48in_placeE - _ZN40_INTERNAL_b6694fee_4_k_cu_e89574a6_302714cuda3std3__45__cpo6cbeginE)
_ZN40_INTERNAL_b6694fee_4_k_cu_e89574a6_302714cuda3std3__45__cpo6cbeginE:
	.zero		1
	.type		_ZN40_INTERNAL_b6694fee_4_k_cu_e89574a6_302714cuda3std3__48in_placeE,@object
	.size		_ZN40_INTERNAL_b6694fee_4_k_cu_e89574a6_302714cuda3std3__48in_placeE,(_ZN40_INTERNAL_b6694fee_4_k_cu_e89574a6_302714cuda3std6ranges3__45__cpo9iter_moveE - _ZN40_INTERNAL_b6694fee_4_k_cu_e89574a6_302714cuda3std3__48in_placeE)
_ZN40_INTERNAL_b6694fee_4_k_cu_e89574a6_302714cuda3std3__48in_placeE:
	.zero		1
	.type		_ZN40_INTERNAL_b6694fee_4_k_cu_e89574a6_302714cuda3std6ranges3__45__cpo9iter_moveE,@object
	.size		_ZN40_INTERNAL_b6694fee_4_k_cu_e89574a6_302714cuda3std6ranges3__45__cpo9iter_moveE,(_ZN40_INTERNAL_b6694fee_4_k_cu_e89574a6_302714cuda3std3__45__cpo5beginE - _ZN40_INTERNAL_b6694fee_4_k_cu_e89574a6_302714cuda3std6ranges3__45__cpo9iter_moveE)
_ZN40_INTERNAL_b6694fee_4_k_cu_e89574a6_302714cuda3std6ranges3__45__cpo9iter_moveE:
	.zero		1
	.type		_ZN40_INTERNAL_b6694fee_4_k_cu_e89574a6_302714cuda3std3__45__cpo5beginE,@object
	.size		_ZN40_INTERNAL_b6694fee_4_k_cu_e89574a6_302714cuda3std3__45__cpo5beginE,(_ZN40_INTERNAL_b6694fee_4_k_cu_e89574a6_302714cuda3std3__442_GLOBAL__N__b6694fee_4_k_cu_e89574a6_302716ignoreE - _ZN40_INTERNAL_b6694fee_4_k_cu_e89574a6_302714cuda3std3__45__cpo5beginE)
_ZN40_INTERNAL_b6694fee_4_k_cu_e89574a6_302714cuda3std3__45__cpo5beginE:
	.zero		1
	.type		_ZN40_INTERNAL_b6694fee_4_k_cu_e89574a6_302714cuda3std3__442_GLOBAL__N__b6694fee_4_k_cu_e89574a6_302716ignoreE,@object
	.size		_ZN40_INTERNAL_b6694fee_4_k_cu_e89574a6_302714cuda3std3__442_GLOBAL__N__b6694fee_4_k_cu_e89574a6_302716ignoreE,(_ZN40_INTERNAL_b6694fee_4_k_cu_e89574a6_302714cute7productE - _ZN40_INTERNAL_b6694fee_4_k_cu_e89574a6_302714cuda3std3__442_GLOBAL__N__b6694fee_4_k_cu_e89574a6_302716ignoreE)
_ZN40_INTERNAL_b6694fee_4_k_cu_e89574a6_302714cuda3std3__442_GLOBAL__N__b6694fee_4_k_cu_e89574a6_302716ignoreE:
	.zero		1
	.type		_ZN40_INTERNAL_b6694fee_4_k_cu_e89574a6_302714cute7productE,@object
	.size		_ZN40_INTERNAL_b6694fee_4_k_cu_e89574a6_302714cute7productE,(_ZN40_INTERNAL_b6694fee_4_k_cu_e89574a6_302714cuda3std3__45__cpo3endE - _ZN40_INTERNAL_b6694fee_4_k_cu_e89574a6_302714cute7productE)
_ZN40_INTERNAL_b6694fee_4_k_cu_e89574a6_302714cute7productE:
	.zero		1
	.type		_ZN40_INTERNAL_b6694fee_4_k_cu_e89574a6_302714cuda3std3__45__cpo3endE,@object
	.size		_ZN40_INTERNAL_b6694fee_4_k_cu_e89574a6_302714cuda3std3__45__cpo3endE,(_ZN40_INTERNAL_b6694fee_4_k_cu_e89574a6_302714cuda3std3__419piecewise_constructE - _ZN40_INTERNAL_b6694fee_4_k_cu_e89574a6_302714cuda3std3__45__cpo3endE)
_ZN40_INTERNAL_b6694fee_4_k_cu_e89574a6_302714cuda3std3__45__cpo3endE:
	.zero		1
	.type		_ZN40_INTERNAL_b6694fee_4_k_cu_e89574a6_302714cuda3std3__419piecewise_constructE,@object
	.size		_ZN40_INTERNAL_b6694fee_4_k_cu_e89574a6_302714cuda3std3__419piecewise_constructE,(_ZN40_INTERNAL_b6694fee_4_k_cu_e89574a6_302714cuda3std3__45__cpo4cendE - _ZN40_INTERNAL_b6694fee_4_k_cu_e89574a6_302714cuda3std3__419piecewise_constructE)
_ZN40_INTERNAL_b6694fee_4_k_cu_e89574a6_302714cuda3std3__419piecewise_constructE:
	.zero		1
	.type		_ZN40_INTERNAL_b6694fee_4_k_cu_e89574a6_302714cuda3std3__45__cpo4cendE,@object
	.size		_ZN40_INTERNAL_b6694fee_4_k_cu_e89574a6_302714cuda3std3__45__cpo4cendE,(_ZN40_INTERNAL_b6694fee_4_k_cu_e89574a6_302714cuda3std6ranges3__45__cpo4swapE - _ZN40_INTERNAL_b6694fee_4_k_cu_e89574a6_302714cuda3std3__45__cpo4cendE)
_ZN40_INTERNAL_b6694fee_4_k_cu_e89574a6_302714cuda3std3__45__cpo4cendE:
	.zero		1
	.type		_ZN40_INTERNAL_b6694fee_4_k_cu_e89574a6_302714cuda3std6ranges3__45__cpo4swapE,@object
	.size		_ZN40_INTERNAL_b6694fee_4_k_cu_e89574a6_302714cuda3std6ranges3__45__cpo4swapE,(.L_10 - _ZN40_INTERNAL_b6694fee_4_k_cu_e89574a6_302714cuda3std6ranges3__45__cpo4swapE)
_ZN40_INTERNAL_b6694fee_4_k_cu_e89574a6_302714cuda3std6ranges3__45__cpo4swapE:
	.zero		1
.L_10:


//--------------------- .nv.constant0._ZN7cutlass13device_kernelINS_4gemm6kernel13GemmUniversalIN4cute5tupleIJiiiiEEENS1_10collective13CollectiveMmaINS1_35MainloopSm100TmaUmmaWarpSpecializedILi17ELi2ELi4ENS5_IJNS4_1CILi1EEESB_SB_EEEEENS5_IJNSA_ILi64EEENSA_ILi128EEENSA_ILi32EEEEEENS_10bfloat16_tENS5_IJlSB_lEEESI_SJ_NS4_8TiledMMAINS4_8MMA_AtomIJNS4_20SM100_MMA_F16BF16_SSISI_SI_fLi64ELi128ELNS4_4UMMA5MajorE0ELSO_0ELNSN_7ScaleInE0ELSP_0EEEEEENS4_6LayoutISC_NS5_IJNSA_ILi0EEEST_ST_EEEEENS5_IJNS4_10UnderscoreESW_SW_EEEEENS4_13SM90_TMA_LOADENS4_14ComposedLayoutINS4_7SwizzleILi2ELi4ELi3EEENS4_18smem_ptr_flag_bitsILi16EEENSS_INS5_IJNSA_ILi8EEESG_EEENS5_IJSG_SB_EEEEEEEvNS4_8identityESZ_S19_vS1A_EENS_8epilogue10collective18CollectiveEpilogueINS1C_23Sm100TmaWarpSpecializedILi4ELi2ELi16ELb1ELb0EEEJSH_NS5_IJNSS_ISE_SB_EENSS_ISG_SB_EEEEESI_SJ_SI_SJ_NS1C_6fusion15FusionCallbacksIS1G_NS1K_17LinearCombinationISI_fSI_fLNS_15FloatRoundStyleE2EEESH_S1J_JEEENS4_5SM1004TMEM4LOAD26SM100_TMEM_LOAD_16dp256b4xESZ_S19_NS4_17SM75_U32x4_LDSM_NENS4_14SM90_TMA_STOREES19_NS4_17SM90_U32x4_STSM_NENS4_39AutoVectorizingCopyWithAssumedAlignmentILi128EEEEEEvvEEEEvNT_6ParamsE --------------------------
	.section	.nv.constant0._ZN7cutlass13device_kernelINS_4gemm6kernel13GemmUniversalIN4cute5tupleIJiiiiEEENS1_10collective13CollectiveMmaINS1_35MainloopSm100TmaUmmaWarpSpecializedILi17ELi2ELi4ENS5_IJNS4_1CILi1EEESB_SB_EEEEENS5_IJNSA_ILi64EEENSA_ILi128EEENSA_ILi32EEEEEENS_10bfloat16_tENS5_IJlSB_lEEESI_SJ_NS4_8TiledMMAINS4_8MMA_AtomIJNS4_20SM100_MMA_F16BF16_SSISI_SI_fLi64ELi128ELNS4_4UMMA5MajorE0ELSO_0ELNSN_7ScaleInE0ELSP_0EEEEEENS4_6LayoutISC_NS5_IJNSA_ILi0EEEST_ST_EEEEENS5_IJNS4_10UnderscoreESW_SW_EEEEENS4_13SM90_TMA_LOADENS4_14ComposedLayoutINS4_7SwizzleILi2ELi4ELi3EEENS4_18smem_ptr_flag_bitsILi16EEENSS_INS5_IJNSA_ILi8EEESG_EEENS5_IJSG_SB_EEEEEEEvNS4_8identityESZ_S19_vS1A_EENS_8epilogue10collective18CollectiveEpilogueINS1C_23Sm100TmaWarpSpecializedILi4ELi2ELi16ELb1ELb0EEEJSH_NS5_IJNSS_ISE_SB_EENSS_ISG_SB_EEEEESI_SJ_SI_SJ_NS1C_6fusion15FusionCallbacksIS1G_NS1K_17LinearCombinationISI_fSI_fLNS_15FloatRoundStyleE2EEESH_S1J_JEEENS4_5SM1004TMEM4LOAD26SM100_TMEM_LOAD_16dp256b4xESZ_S19_NS4_17SM75_U32x4_LDSM_NENS4_14SM90_TMA_STOREES19_NS4_17SM90_U32x4_STSM_NENS4_39AutoVectorizingCopyWithAssumedAlignmentILi128EEEEEEvvEEEEvNT_6ParamsE,"a",@progbits
	.sectionflags	@""
	.align	4
.nv.constant0._ZN7cutlass13device_kernelINS_4gemm6kernel13GemmUniversalIN4cute5tupleIJiiiiEEENS1_10collective13CollectiveMmaINS1_35MainloopSm100TmaUmmaWarpSpecializedILi17ELi2ELi4ENS5_IJNS4_1CILi1EEESB_SB_EEEEENS5_IJNSA_ILi64EEENSA_ILi128EEENSA_ILi32EEEEEENS_10bfloat16_tENS5_IJlSB_lEEESI_SJ_NS4_8TiledMMAINS4_8MMA_AtomIJNS4_20SM100_MMA_F16BF16_SSISI_SI_fLi64ELi128ELNS4_4UMMA5MajorE0ELSO_0ELNSN_7ScaleInE0ELSP_0EEEEEENS4_6LayoutISC_NS5_IJNSA_ILi0EEEST_ST_EEEEENS5_IJNS4_10UnderscoreESW_SW_EEEEENS4_13SM90_TMA_LOADENS4_14ComposedLayoutINS4_7SwizzleILi2ELi4ELi3EEENS4_18smem_ptr_flag_bitsILi16EEENSS_INS5_IJNSA_ILi8EEESG_EEENS5_IJSG_SB_EEEEEEEvNS4_8identityESZ_S19_vS1A_EENS_8epilogue10collective18CollectiveEpilogueINS1C_23Sm100TmaWarpSpecializedILi4ELi2ELi16ELb1ELb0EEEJSH_NS5_IJNSS_ISE_SB_EENSS_ISG_SB_EEEEESI_SJ_SI_SJ_NS1C_6fusion15FusionCallbacksIS1G_NS1K_17LinearCombinationISI_fSI_fLNS_15FloatRoundStyleE2EEESH_S1J_JEEENS4_5SM1004TMEM4LOAD26SM100_TMEM_LOAD_16dp256b4xESZ_S19_NS4_17SM75_U32x4_LDSM_NENS4_14SM90_TMA_STOREES19_NS4_17SM90_U32x4_STSM_NENS4_39AutoVectorizingCopyWithAssumedAlignmentILi128EEEEEEvvEEEEvNT_6ParamsE:
	.zero		2944


//--------------------- SYMBOLS --------------------------

	.type		.nv.reservedSmem.offset0,@object
	.size		.nv.reservedSmem.offset0,0x4
	.type		.nv.reservedSmem.cap,@object
	.size		.nv.reservedSmem.cap,0x4
	.type		__assertfail,@function
